//
// Generated by NVIDIA NVVM Compiler
//
// Compiler Build ID: CL-36424714
// Cuda compilation tools, release 13.0, V13.0.88
// Based on NVVM 20.0.0
//

.version 9.0
.target sm_100
.address_size 64

	// .globl	_Z13myShuffleScanPfPiP10BlockStateS_i
// _ZZ13myShuffleScanPfPiP10BlockStateS_iE9sBlockNum has been demoted
// _ZZ13myShuffleScanPfPiP10BlockStateS_iE14sLookbackIndex has been demoted
// _ZZ13myShuffleScanPfPiP10BlockStateS_iE10sharedData has been demoted
// _ZZ13myShuffleScanPfPiP10BlockStateS_iE10sPrefixSum has been demoted
.global .align 1 .b8 _ZN34_INTERNAL_452e3a35_4_k_cu_e0ea51ea4cuda3std3__45__cpo5beginE[1];
.global .align 1 .b8 _ZN34_INTERNAL_452e3a35_4_k_cu_e0ea51ea4cuda3std3__45__cpo3endE[1];
.global .align 1 .b8 _ZN34_INTERNAL_452e3a35_4_k_cu_e0ea51ea4cuda3std3__45__cpo6cbeginE[1];
.global .align 1 .b8 _ZN34_INTERNAL_452e3a35_4_k_cu_e0ea51ea4cuda3std3__45__cpo4cendE[1];
.global .align 1 .b8 _ZN34_INTERNAL_452e3a35_4_k_cu_e0ea51ea4cuda3std3__45__cpo6rbeginE[1];
.global .align 1 .b8 _ZN34_INTERNAL_452e3a35_4_k_cu_e0ea51ea4cuda3std3__45__cpo4rendE[1];
.global .align 1 .b8 _ZN34_INTERNAL_452e3a35_4_k_cu_e0ea51ea4cuda3std3__45__cpo7crbeginE[1];
.global .align 1 .b8 _ZN34_INTERNAL_452e3a35_4_k_cu_e0ea51ea4cuda3std3__45__cpo5crendE[1];
.global .align 1 .b8 _ZN34_INTERNAL_452e3a35_4_k_cu_e0ea51ea4cuda3std3__436_GLOBAL__N__452e3a35_4_k_cu_e0ea51ea6ignoreE[1];
.global .align 1 .b8 _ZN34_INTERNAL_452e3a35_4_k_cu_e0ea51ea4cuda3std3__419piecewise_constructE[1];
.global .align 1 .b8 _ZN34_INTERNAL_452e3a35_4_k_cu_e0ea51ea4cuda3std3__48in_placeE[1];
.global .align 1 .b8 _ZN34_INTERNAL_452e3a35_4_k_cu_e0ea51ea4cuda3std3__420unreachable_sentinelE[1];
.global .align 1 .b8 _ZN34_INTERNAL_452e3a35_4_k_cu_e0ea51ea4cuda3std3__47nulloptE[1];
.global .align 1 .b8 _ZN34_INTERNAL_452e3a35_4_k_cu_e0ea51ea4cuda3std3__48unexpectE[1];
.global .align 1 .b8 _ZN34_INTERNAL_452e3a35_4_k_cu_e0ea51ea4cuda3std6ranges3__45__cpo4swapE[1];
.global .align 1 .b8 _ZN34_INTERNAL_452e3a35_4_k_cu_e0ea51ea4cuda3std6ranges3__45__cpo9iter_moveE[1];
.global .align 1 .b8 _ZN34_INTERNAL_452e3a35_4_k_cu_e0ea51ea4cuda3std6ranges3__45__cpo5beginE[1];
.global .align 1 .b8 _ZN34_INTERNAL_452e3a35_4_k_cu_e0ea51ea4cuda3std6ranges3__45__cpo3endE[1];
.global .align 1 .b8 _ZN34_INTERNAL_452e3a35_4_k_cu_e0ea51ea4cuda3std6ranges3__45__cpo6cbeginE[1];
.global .align 1 .b8 _ZN34_INTERNAL_452e3a35_4_k_cu_e0ea51ea4cuda3std6ranges3__45__cpo4cendE[1];
.global .align 1 .b8 _ZN34_INTERNAL_452e3a35_4_k_cu_e0ea51ea4cuda3std6ranges3__45__cpo7advanceE[1];
.global .align 1 .b8 _ZN34_INTERNAL_452e3a35_4_k_cu_e0ea51ea4cuda3std6ranges3__45__cpo9iter_swapE[1];
.global .align 1 .b8 _ZN34_INTERNAL_452e3a35_4_k_cu_e0ea51ea4cuda3std6ranges3__45__cpo4nextE[1];
.global .align 1 .b8 _ZN34_INTERNAL_452e3a35_4_k_cu_e0ea51ea4cuda3std6ranges3__45__cpo4prevE[1];
.global .align 1 .b8 _ZN34_INTERNAL_452e3a35_4_k_cu_e0ea51ea4cuda3std6ranges3__45__cpo4dataE[1];
.global .align 1 .b8 _ZN34_INTERNAL_452e3a35_4_k_cu_e0ea51ea4cuda3std6ranges3__45__cpo5cdataE[1];
.global .align 1 .b8 _ZN34_INTERNAL_452e3a35_4_k_cu_e0ea51ea4cuda3std6ranges3__45__cpo4sizeE[1];
.global .align 1 .b8 _ZN34_INTERNAL_452e3a35_4_k_cu_e0ea51ea4cuda3std6ranges3__45__cpo5ssizeE[1];
.global .align 1 .b8 _ZN34_INTERNAL_452e3a35_4_k_cu_e0ea51ea4cuda3std6ranges3__45__cpo8distanceE[1];
.global .align 1 .b8 _ZN34_INTERNAL_452e3a35_4_k_cu_e0ea51ea6thrust24THRUST_300001_SM_1000_NS6system6detail10sequential3seqE[1];
.global .align 1 .b8 _ZN34_INTERNAL_452e3a35_4_k_cu_e0ea51ea6thrust24THRUST_300001_SM_1000_NS12placeholders2_1E[1];
.global .align 1 .b8 _ZN34_INTERNAL_452e3a35_4_k_cu_e0ea51ea6thrust24THRUST_300001_SM_1000_NS12placeholders2_2E[1];
.global .align 1 .b8 _ZN34_INTERNAL_452e3a35_4_k_cu_e0ea51ea6thrust24THRUST_300001_SM_1000_NS12placeholders2_3E[1];
.global .align 1 .b8 _ZN34_INTERNAL_452e3a35_4_k_cu_e0ea51ea6thrust24THRUST_300001_SM_1000_NS12placeholders2_4E[1];
.global .align 1 .b8 _ZN34_INTERNAL_452e3a35_4_k_cu_e0ea51ea6thrust24THRUST_300001_SM_1000_NS12placeholders2_5E[1];
.global .align 1 .b8 _ZN34_INTERNAL_452e3a35_4_k_cu_e0ea51ea6thrust24THRUST_300001_SM_1000_NS12placeholders2_6E[1];
.global .align 1 .b8 _ZN34_INTERNAL_452e3a35_4_k_cu_e0ea51ea6thrust24THRUST_300001_SM_1000_NS12placeholders2_7E[1];
.global .align 1 .b8 _ZN34_INTERNAL_452e3a35_4_k_cu_e0ea51ea6thrust24THRUST_300001_SM_1000_NS12placeholders2_8E[1];
.global .align 1 .b8 _ZN34_INTERNAL_452e3a35_4_k_cu_e0ea51ea6thrust24THRUST_300001_SM_1000_NS12placeholders2_9E[1];
.global .align 1 .b8 _ZN34_INTERNAL_452e3a35_4_k_cu_e0ea51ea6thrust24THRUST_300001_SM_1000_NS12placeholders3_10E[1];

.visible .entry _Z13myShuffleScanPfPiP10BlockStateS_i(
	.param .u64 .ptr .align 1 _Z13myShuffleScanPfPiP10BlockStateS_i_param_0,
	.param .u64 .ptr .align 1 _Z13myShuffleScanPfPiP10BlockStateS_i_param_1,
	.param .u64 .ptr .align 1 _Z13myShuffleScanPfPiP10BlockStateS_i_param_2,
	.param .u64 .ptr .align 1 _Z13myShuffleScanPfPiP10BlockStateS_i_param_3,
	.param .u32 _Z13myShuffleScanPfPiP10BlockStateS_i_param_4
)
{
	.reg .pred 	%p<34>;
	.reg .b32 	%r<61>;
	.reg .b32 	%f<49>;
	.reg .b64 	%rd<24>;
	// demoted variable
	.shared .align 4 .u32 _ZZ13myShuffleScanPfPiP10BlockStateS_iE9sBlockNum;
	// demoted variable
	.shared .align 4 .u32 _ZZ13myShuffleScanPfPiP10BlockStateS_iE14sLookbackIndex;
	// demoted variable
	.shared .align 4 .b8 _ZZ13myShuffleScanPfPiP10BlockStateS_iE10sharedData[16];
	// demoted variable
	.shared .align 4 .f32 _ZZ13myShuffleScanPfPiP10BlockStateS_iE10sPrefixSum;
	ld.param.u64 	%rd5, [_Z13myShuffleScanPfPiP10BlockStateS_i_param_0];
	ld.param.u64 	%rd6, [_Z13myShuffleScanPfPiP10BlockStateS_i_param_1];
	ld.param.u64 	%rd7, [_Z13myShuffleScanPfPiP10BlockStateS_i_param_2];
	ld.param.u64 	%rd8, [_Z13myShuffleScanPfPiP10BlockStateS_i_param_3];
	ld.param.u32 	%r22, [_Z13myShuffleScanPfPiP10BlockStateS_i_param_4];
	cvta.to.global.u64 	%rd1, %rd7;
	cvta.to.global.u64 	%rd2, %rd8;
	mov.u32 	%r1, %tid.x;
	setp.ne.s32 	%p1, %r1, 0;
	@%p1 bra 	$L__BB0_2;
	cvta.to.global.u64 	%rd9, %rd6;
	atom.global.add.u32 	%r23, [%rd9], 1;
	st.shared.u32 	[_ZZ13myShuffleScanPfPiP10BlockStateS_iE9sBlockNum], %r23;
	max.s32 	%r24, %r23, 1;
	add.s32 	%r25, %r24, -1;
	st.shared.u32 	[_ZZ13myShuffleScanPfPiP10BlockStateS_iE14sLookbackIndex], %r25;
$L__BB0_2:
	bar.sync 	0;
	ld.shared.u32 	%r26, [_ZZ13myShuffleScanPfPiP10BlockStateS_iE9sBlockNum];
	mov.u32 	%r2, %ntid.x;
	mul.lo.s32 	%r27, %r26, %r2;
	cvt.s64.s32 	%rd10, %r27;
	setp.ge.s32 	%p2, %r1, %r22;
	cvt.u64.u32 	%rd11, %r1;
	add.s64 	%rd12, %rd10, %rd11;
	cvta.to.global.u64 	%rd13, %rd5;
	shl.b64 	%rd14, %rd12, 2;
	add.s64 	%rd3, %rd13, %rd14;
	mov.f32 	%f43, 0f00000000;
	@%p2 bra 	$L__BB0_4;
	ld.global.f32 	%f43, [%rd3];
$L__BB0_4:
	and.b32  	%r28, %r1, 31;
	mov.b32 	%r29, %f43;
	shfl.sync.up.b32	%r30|%p3, %r29, 1, 0, -1;
	setp.eq.s32 	%p4, %r28, 0;
	mov.b32 	%f16, %r30;
	add.f32 	%f17, %f43, %f16;
	selp.f32 	%f18, %f43, %f17, %p4;
	mov.b32 	%r31, %f18;
	shfl.sync.up.b32	%r32|%p5, %r31, 2, 0, -1;
	setp.lt.u32 	%p6, %r28, 2;
	mov.b32 	%f19, %r32;
	add.f32 	%f20, %f18, %f19;
	selp.f32 	%f21, %f18, %f20, %p6;
	mov.b32 	%r33, %f21;
	shfl.sync.up.b32	%r34|%p7, %r33, 4, 0, -1;
	setp.lt.u32 	%p8, %r28, 4;
	mov.b32 	%f22, %r34;
	add.f32 	%f23, %f21, %f22;
	selp.f32 	%f24, %f21, %f23, %p8;
	mov.b32 	%r35, %f24;
	shfl.sync.up.b32	%r36|%p9, %r35, 8, 0, -1;
	setp.lt.u32 	%p10, %r28, 8;
	mov.b32 	%f25, %r36;
	add.f32 	%f26, %f24, %f25;
	selp.f32 	%f27, %f24, %f26, %p10;
	mov.b32 	%r37, %f27;
	shfl.sync.up.b32	%r38|%p11, %r37, 16, 0, -1;
	setp.lt.u32 	%p12, %r28, 16;
	mov.b32 	%f28, %r38;
	add.f32 	%f29, %f27, %f28;
	selp.f32 	%f48, %f27, %f29, %p12;
	mov.u32 	%r39, %tid.y;
	mov.u32 	%r40, %tid.z;
	mov.u32 	%r41, %ntid.y;
	mad.lo.s32 	%r42, %r40, %r41, %r39;
	mad.lo.s32 	%r43, %r42, %r2, %r1;
	and.b32  	%r3, %r43, 31;
	setp.ne.s32 	%p13, %r3, 31;
	shr.u32 	%r44, %r1, 3;
	and.b32  	%r45, %r44, 124;
	mov.u32 	%r46, _ZZ13myShuffleScanPfPiP10BlockStateS_iE10sharedData;
	add.s32 	%r4, %r46, %r45;
	@%p13 bra 	$L__BB0_6;
	st.shared.f32 	[%r4], %f48;
$L__BB0_6:
	bar.sync 	0;
	setp.gt.u32 	%p14, %r1, 31;
	@%p14 bra 	$L__BB0_17;
	shl.b32 	%r47, %r3, 2;
	add.s32 	%r5, %r46, %r47;
	ld.shared.u32 	%r58, [%r5];
	shfl.sync.up.b32	%r7|%p15, %r58, 1, 0, -1;
	setp.eq.s32 	%p16, %r3, 0;
	mov.b32 	%f45, %r58;
	@%p16 bra 	$L__BB0_9;
	mov.b32 	%f30, %r7;
	add.f32 	%f45, %f45, %f30;
	st.shared.f32 	[%r5], %f45;
	mov.b32 	%r58, %f45;
$L__BB0_9:
	shfl.sync.up.b32	%r10|%p17, %r58, 2, 0, -1;
	setp.lt.u32 	%p18, %r3, 2;
	@%p18 bra 	$L__BB0_11;
	mov.b32 	%f31, %r10;
	add.f32 	%f45, %f45, %f31;
	st.shared.f32 	[%r5], %f45;
	mov.b32 	%r58, %f45;
$L__BB0_11:
	shfl.sync.up.b32	%r13|%p19, %r58, 4, 0, -1;
	setp.lt.u32 	%p20, %r3, 4;
	@%p20 bra 	$L__BB0_13;
	mov.b32 	%f32, %r13;
	add.f32 	%f45, %f45, %f32;
	st.shared.f32 	[%r5], %f45;
	mov.b32 	%r58, %f45;
$L__BB0_13:
	shfl.sync.up.b32	%r16|%p21, %r58, 8, 0, -1;
	setp.lt.u32 	%p22, %r3, 8;
	@%p22 bra 	$L__BB0_15;
	mov.b32 	%f33, %r16;
	add.f32 	%f45, %f45, %f33;
	st.shared.f32 	[%r5], %f45;
	mov.b32 	%r58, %f45;
$L__BB0_15:
	shfl.sync.up.b32	%r19|%p23, %r58, 16, 0, -1;
	setp.lt.u32 	%p24, %r3, 16;
	@%p24 bra 	$L__BB0_17;
	mov.b32 	%f34, %r19;
	add.f32 	%f35, %f45, %f34;
	st.shared.f32 	[%r5], %f35;
$L__BB0_17:
	bar.sync 	0;
	setp.lt.u32 	%p25, %r1, 32;
	@%p25 bra 	$L__BB0_19;
	ld.shared.f32 	%f36, [%r4+-4];
	add.f32 	%f48, %f48, %f36;
$L__BB0_19:
	and.b32  	%r50, %r1, 127;
	setp.ne.s32 	%p26, %r50, 127;
	add.s32 	%r51, %r1, 1;
	setp.ne.s32 	%p27, %r51, %r22;
	and.pred  	%p28, %p26, %p27;
	@%p28 bra 	$L__BB0_21;
	ld.shared.u32 	%r52, [_ZZ13myShuffleScanPfPiP10BlockStateS_iE9sBlockNum];
	mul.wide.s32 	%rd15, %r52, 4;
	add.s64 	%rd16, %rd2, %rd15;
	st.global.f32 	[%rd16], %f48;
	setp.lt.s32 	%p29, %r52, 1;
	selp.b32 	%r53, 2, 1, %p29;
	add.s64 	%rd17, %rd1, %rd15;
	st.global.u32 	[%rd17], %r53;
$L__BB0_21:
	setp.ne.s32 	%p30, %r1, 0;
	@%p30 bra 	$L__BB0_26;
	mov.b32 	%r54, 0;
	st.shared.u32 	[_ZZ13myShuffleScanPfPiP10BlockStateS_iE10sPrefixSum], %r54;
	ld.shared.u32 	%r20, [_ZZ13myShuffleScanPfPiP10BlockStateS_iE9sBlockNum];
	setp.lt.s32 	%p31, %r20, 1;
	@%p31 bra 	$L__BB0_26;
	ld.shared.u32 	%r21, [_ZZ13myShuffleScanPfPiP10BlockStateS_iE14sLookbackIndex];
	mul.wide.s32 	%rd18, %r21, 4;
	add.s64 	%rd4, %rd1, %rd18;
$L__BB0_24:
	ld.volatile.global.u32 	%r55, [%rd4];
	setp.ne.s32 	%p32, %r55, 2;
	@%p32 bra 	$L__BB0_24;
	add.s64 	%rd20, %rd2, %rd18;
	ld.volatile.global.f32 	%f37, [%rd20];
	add.f32 	%f38, %f37, 0f00000000;
	st.shared.f32 	[_ZZ13myShuffleScanPfPiP10BlockStateS_iE10sPrefixSum], %f38;
	mul.wide.u32 	%rd21, %r20, 4;
	add.s64 	%rd22, %rd2, %rd21;
	ld.global.f32 	%f39, [%rd22];
	add.f32 	%f40, %f38, %f39;
	st.global.f32 	[%rd22], %f40;
	add.s64 	%rd23, %rd1, %rd21;
	mov.b32 	%r56, 2;
	st.global.u32 	[%rd23], %r56;
$L__BB0_26:
	setp.ge.s32 	%p33, %r1, %r22;
	bar.sync 	0;
	@%p33 bra 	$L__BB0_28;
	ld.shared.f32 	%f41, [_ZZ13myShuffleScanPfPiP10BlockStateS_iE10sPrefixSum];
	add.f32 	%f42, %f48, %f41;
	st.global.f32 	[%rd3], %f42;
$L__BB0_28:
	ret;

}
	// .globl	_ZN3cub18CUB_300001_SM_10006detail11EmptyKernelIvEEvv
.visible .entry _ZN3cub18CUB_300001_SM_10006detail11EmptyKernelIvEEvv()
{


	ret;

}


// ===== COMPILED SASS (sm_100) =====

	.target	sm_100

	.elftype	@"ET_EXEC"


//--------------------- .note.nv.tkinfo           --------------------------
	.section	.note.nv.tkinfo,"",@"SHT_NOTE"
	.sectionflags	@"SHF_NOTE_NV_TKINFO"
	.tkinfo
        /*0018*/ 	.word	0x00000002
        /*0030*/ 	.string	""
        /*0030*/ 	.string	"ptxas"
        /*0030*/ 	.string	"Cuda compilation tools, release 13.0, V13.0.88"
        /*0030*/ 	.string	"Build cuda_13.0.r13.0/compiler.36424714_0"
        /*0030*/ 	.string	"-arch sm_100 -m 64 "



//--------------------- .note.nv.cuinfo           --------------------------
	.section	.note.nv.cuinfo,"",@"SHT_NOTE"
	.sectionflags	@"SHF_NOTE_NV_CUINFO"
        /*0018*/ 	.short	0x0002
        /*001a*/ 	.short	0x0064
        /*001c*/ 	.short	0x0082
	.zero		2


//--------------------- .nv.info                  --------------------------
	.section	.nv.info,"",@"SHT_CUDA_INFO"
	.align	4


	//----- nvinfo : EIATTR_REGCOUNT
	.align		4
        /*0000*/ 	.byte	0x04, 0x2f
        /*0002*/ 	.short	(.L_41 - .L_40)
	.align		4
.L_40:
        /*0004*/ 	.word	index@(_Z13myShuffleScanPfPiP10BlockStateS_i)
        /*0008*/ 	.word	0x0000001a


	//----- nvinfo : EIATTR_FRAME_SIZE
	.align		4
.L_41:
        /*000c*/ 	.byte	0x04, 0x11
        /*000e*/ 	.short	(.L_43 - .L_42)
	.align		4
.L_42:
        /*0010*/ 	.word	index@(_Z13myShuffleScanPfPiP10BlockStateS_i)
        /*0014*/ 	.word	0x00000000


	//----- nvinfo : EIATTR_REGCOUNT
	.align		4
.L_43:
        /*0018*/ 	.byte	0x04, 0x2f
        /*001a*/ 	.short	(.L_45 - .L_44)
	.align		4
.L_44:
        /*001c*/ 	.word	index@(_ZN3cub18CUB_300001_SM_10006detail11EmptyKernelIvEEvv)
        /*0020*/ 	.word	0x00000004


	//----- nvinfo : EIATTR_FRAME_SIZE
	.align		4
.L_45:
        /*0024*/ 	.byte	0x04, 0x11
        /*0026*/ 	.short	(.L_47 - .L_46)
	.align		4
.L_46:
        /*0028*/ 	.word	index@(_ZN3cub18CUB_300001_SM_10006detail11EmptyKernelIvEEvv)
        /*002c*/ 	.word	0x00000000


	//----- nvinfo : EIATTR_MIN_STACK_SIZE
	.align		4
.L_47:
        /*0030*/ 	.byte	0x04, 0x12
        /*0032*/ 	.short	(.L_49 - .L_48)
	.align		4
.L_48:
        /*0034*/ 	.word	index@(_ZN3cub18CUB_300001_SM_10006detail11EmptyKernelIvEEvv)
        /*0038*/ 	.word	0x00000000


	//----- nvinfo : EIATTR_MIN_STACK_SIZE
	.align		4
.L_49:
        /*003c*/ 	.byte	0x04, 0x12
        /*003e*/ 	.short	(.L_51 - .L_50)
	.align		4
.L_50:
        /*0040*/ 	.word	index@(_Z13myShuffleScanPfPiP10BlockStateS_i)
        /*0044*/ 	.word	0x00000000
.L_51:


//--------------------- .nv.compat                --------------------------
	.section	.nv.compat,"",@"SHT_CUDA_COMPAT_INFO"
	.align	4
        /*0000*/ 	.byte	0x02, 0x09, 0x00, 0x00, 0x02, 0x02, 0x01, 0x00, 0x02, 0x05, 0x05, 0x00, 0x03, 0x07, 0x01, 0x01
        /*0010*/ 	.byte	0x02, 0x03, 0x00, 0x00, 0x02, 0x06, 0x01, 0x00, 0x04, 0x0b, 0x08, 0x00, 0x09, 0x00, 0x00, 0x00
        /*0020*/ 	.byte	0x00, 0x00, 0x00, 0x00


//--------------------- .nv.info._ZN3cub18CUB_300001_SM_10006detail11EmptyKernelIvEEvv --------------------------
	.section	.nv.info._ZN3cub18CUB_300001_SM_10006detail11EmptyKernelIvEEvv,"",@"SHT_CUDA_INFO"
	.sectionflags	@""
	.align	4


	//----- nvinfo : EIATTR_CUDA_API_VERSION
	.align		4
        /*0000*/ 	.byte	0x04, 0x37
        /*0002*/ 	.short	(.L_53 - .L_52)
.L_52:
        /*0004*/ 	.word	0x00000082


	//----- nvinfo : EIATTR_SPARSE_MMA_MASK
	.align		4
.L_53:
        /*0008*/ 	.byte	0x03, 0x50
        /*000a*/ 	.short	0x0000


	//----- nvinfo : EIATTR_MAXREG_COUNT
	.align		4
        /*000c*/ 	.byte	0x03, 0x1b
        /*000e*/ 	.short	0x00ff


	//----- nvinfo : EIATTR_MERCURY_ISA_VERSION
	.align		4
        /*0010*/ 	.byte	0x03, 0x5f
        /*0012*/ 	.short	0x0101


	//----- nvinfo : EIATTR_VRC_CTA_INIT_COUNT
	.align		4
        /*0014*/ 	.byte	0x02, 0x4a
	.zero		1
	.zero		1


	//----- nvinfo : EIATTR_EXIT_INSTR_OFFSETS
	.align		4
        /*0018*/ 	.byte	0x04, 0x1c
        /*001a*/ 	.short	(.L_55 - .L_54)


	//   ....[0]....
.L_54:
        /*001c*/ 	.word	0x00000010


	//----- nvinfo : EIATTR_SW_WAR
	.align		4
.L_55:
        /*0020*/ 	.byte	0x04, 0x36
        /*0022*/ 	.short	(.L_57 - .L_56)
.L_56:
        /*0024*/ 	.word	0x00000008
.L_57:


//--------------------- .nv.info._Z13myShuffleScanPfPiP10BlockStateS_i --------------------------
	.section	.nv.info._Z13myShuffleScanPfPiP10BlockStateS_i,"",@"SHT_CUDA_INFO"
	.sectionflags	@""
	.align	4


	//----- nvinfo : EIATTR_CUDA_API_VERSION
	.align		4
        /*0000*/ 	.byte	0x04, 0x37
        /*0002*/ 	.short	(.L_59 - .L_58)
.L_58:
        /*0004*/ 	.word	0x00000082


	//----- nvinfo : EIATTR_KPARAM_INFO
	.align		4
.L_59:
        /*0008*/ 	.byte	0x04, 0x17
        /*000a*/ 	.short	(.L_61 - .L_60)
.L_60:
        /*000c*/ 	.word	0x00000000
        /*0010*/ 	.short	0x0004
        /*0012*/ 	.short	0x0020
        /*0014*/ 	.byte	0x00, 0xf0, 0x11, 0x00


	//----- nvinfo : EIATTR_KPARAM_INFO
	.align		4
.L_61:
        /*0018*/ 	.byte	0x04, 0x17
        /*001a*/ 	.short	(.L_63 - .L_62)
.L_62:
        /*001c*/ 	.word	0x00000000
        /*0020*/ 	.short	0x0003
        /*0022*/ 	.short	0x0018
        /*0024*/ 	.byte	0x00, 0xf5, 0x21, 0x00


	//----- nvinfo : EIATTR_KPARAM_INFO
	.align		4
.L_63:
        /*0028*/ 	.byte	0x04, 0x17
        /*002a*/ 	.short	(.L_65 - .L_64)
.L_64:
        /*002c*/ 	.word	0x00000000
        /*0030*/ 	.short	0x0002
        /*0032*/ 	.short	0x0010
        /*0034*/ 	.byte	0x00, 0xf5, 0x21, 0x00


	//----- nvinfo : EIATTR_KPARAM_INFO
	.align		4
.L_65:
        /*0038*/ 	.byte	0x04, 0x17
        /*003a*/ 	.short	(.L_67 - .L_66)
.L_66:
        /*003c*/ 	.word	0x00000000
        /*0040*/ 	.short	0x0001
        /*0042*/ 	.short	0x0008
        /*0044*/ 	.byte	0x00, 0xf5, 0x21, 0x00


	//----- nvinfo : EIATTR_KPARAM_INFO
	.align		4
.L_67:
        /*0048*/ 	.byte	0x04, 0x17
        /*004a*/ 	.short	(.L_69 - .L_68)
.L_68:
        /*004c*/ 	.word	0x00000000
        /*0050*/ 	.short	0x0000
        /*0052*/ 	.short	0x0000
        /*0054*/ 	.byte	0x00, 0xf5, 0x21, 0x00


	//----- nvinfo : EIATTR_SPARSE_MMA_MASK
	.align		4
.L_69:
        /*0058*/ 	.byte	0x03, 0x50
        /*005a*/ 	.short	0x0000


	//----- nvinfo : EIATTR_MAXREG_COUNT
	.align		4
        /*005c*/ 	.byte	0x03, 0x1b
        /*005e*/ 	.short	0x00ff


	//----- nvinfo : EIATTR_NUM_BARRIERS
	.align		4
        /*0060*/ 	.byte	0x02, 0x4c
        /*0062*/ 	.byte	0x01
	.zero		1


	//----- nvinfo : EIATTR_MERCURY_ISA_VERSION
	.align		4
        /*0064*/ 	.byte	0x03, 0x5f
        /*0066*/ 	.short	0x0101


	//----- nvinfo : EIATTR_COOP_GROUP_MASK_REGIDS
	.align		4
        /*0068*/ 	.byte	0x04, 0x29
        /*006a*/ 	.short	(.L_71 - .L_70)


	//   ....[0]....
.L_70:
        /*006c*/ 	.word	0xffffffff


	//   ....[1]....
        /*0070*/ 	.word	0xffffffff


	//   ....[2]....
        /*0074*/ 	.word	0xffffffff


	//   ....[3]....
        /*0078*/ 	.word	0xffffffff


	//   ....[4]....
        /*007c*/ 	.word	0xffffffff


	//   ....[5]....
        /*0080*/ 	.word	0xffffffff


	//   ....[6]....
        /*0084*/ 	.word	0xffffffff


	//   ....[7]....
        /*0088*/ 	.word	0xffffffff


	//   ....[8]....
        /*008c*/ 	.word	0xffffffff


	//   ....[9]....
        /*0090*/ 	.word	0xffffffff


	//   ....[10]....
        /*0094*/ 	.word	0x0500000a


	//   ....[11]....
        /*0098*/ 	.word	0x0500000a


	//   ....[12]....
        /*009c*/ 	.word	0x0500000a


	//   ....[13]....
        /*00a0*/ 	.word	0x0500000a


	//   ....[14]....
        /*00a4*/ 	.word	0x0500000a


	//----- nvinfo : EIATTR_COOP_GROUP_INSTR_OFFSETS
	.align		4
.L_71:
        /*00a8*/ 	.byte	0x04, 0x28
        /*00aa*/ 	.short	(.L_73 - .L_72)


	//   ....[0]....
.L_72:
        /*00ac*/ 	.word	0x000002a0


	//   ....[1]....
        /*00b0*/ 	.word	0x000002d0


	//   ....[2]....
        /*00b4*/ 	.word	0x00000300


	//   ....[3]....
        /*00b8*/ 	.word	0x00000330


	//   ....[4]....
        /*00bc*/ 	.word	0x00000370


	//   ....[5]....
        /*00c0*/ 	.word	0x00000430


	//   ....[6]....
        /*00c4*/ 	.word	0x000004d0


	//   ....[7]....
        /*00c8*/ 	.word	0x00000520


	//   ....[8]....
        /*00cc*/ 	.word	0x00000570


	//   ....[9]....
        /*00d0*/ 	.word	0x000005c0


	//   ....[10]....
        /*00d4*/ 	.word	0x000009c0


	//   ....[11]....
        /*00d8*/ 	.word	0x00000a80


	//   ....[12]....
        /*00dc*/ 	.word	0x00000b20


	//   ....[13]....
        /*00e0*/ 	.word	0x00000bc0


	//   ....[14]....
        /*00e4*/ 	.word	0x00000c60


	//----- nvinfo : EIATTR_VRC_CTA_INIT_COUNT
	.align		4
.L_73:
        /*00e8*/ 	.byte	0x02, 0x4a
	.zero		1
	.zero		1


	//----- nvinfo : EIATTR_EXIT_INSTR_OFFSETS
	.align		4
        /*00ec*/ 	.byte	0x04, 0x1c
        /*00ee*/ 	.short	(.L_75 - .L_74)


	//   ....[0]....
.L_74:
        /*00f0*/ 	.word	0x000008f0


	//   ....[1]....
        /*00f4*/ 	.word	0x00000930


	//----- nvinfo : EIATTR_CRS_STACK_SIZE
	.align		4
.L_75:
        /*00f8*/ 	.byte	0x04, 0x1e
        /*00fa*/ 	.short	(.L_77 - .L_76)
.L_76:
        /*00fc*/ 	.word	0x00000000


	//----- nvinfo : EIATTR_CBANK_PARAM_SIZE
	.align		4
.L_77:
        /*0100*/ 	.byte	0x03, 0x19
        /*0102*/ 	.short	0x0024


	//----- nvinfo : EIATTR_PARAM_CBANK
	.align		4
        /*0104*/ 	.byte	0x04, 0x0a
        /*0106*/ 	.short	(.L_79 - .L_78)
	.align		4
.L_78:
        /*0108*/ 	.word	index@(.nv.constant0._Z13myShuffleScanPfPiP10BlockStateS_i)
        /*010c*/ 	.short	0x0380
        /*010e*/ 	.short	0x0024


	//----- nvinfo : EIATTR_SW_WAR
	.align		4
.L_79:
        /*0110*/ 	.byte	0x04, 0x36
        /*0112*/ 	.short	(.L_81 - .L_80)
.L_80:
        /*0114*/ 	.word	0x00000008
.L_81:


//--------------------- .nv.callgraph             --------------------------
	.section	.nv.callgraph,"",@"SHT_CUDA_CALLGRAPH"
	.align	4
	.sectionentsize	8
	.align		4
        /*0000*/ 	.word	0x00000000
	.align		4
        /*0004*/ 	.word	0xffffffff
	.align		4
        /*0008*/ 	.word	0x00000000
	.align		4
        /*000c*/ 	.word	0xfffffffe
	.align		4
        /*0010*/ 	.word	0x00000000
	.align		4
        /*0014*/ 	.word	0xfffffffd
	.align		4
        /*0018*/ 	.word	0x00000000
	.align		4
        /*001c*/ 	.word	0xfffffffc


//--------------------- .nv.constant4             --------------------------
	.section	.nv.constant4,"a",@progbits
	.align	8
	.align		8
.nv.constant4:
        /*0000*/ 	.dword	_ZN34_INTERNAL_452e3a35_4_k_cu_e0ea51ea4cuda3std3__45__cpo5beginE
	.align		8
        /*0008*/ 	.dword	_ZN34_INTERNAL_452e3a35_4_k_cu_e0ea51ea4cuda3std3__45__cpo3endE
	.align		8
        /*0010*/ 	.dword	_ZN34_INTERNAL_452e3a35_4_k_cu_e0ea51ea4cuda3std3__45__cpo6cbeginE
	.align		8
        /*0018*/ 	.dword	_ZN34_INTERNAL_452e3a35_4_k_cu_e0ea51ea4cuda3std3__45__cpo4cendE
	.align		8
        /*0020*/ 	.dword	_ZN34_INTERNAL_452e3a35_4_k_cu_e0ea51ea4cuda3std3__45__cpo6rbeginE
	.align		8
        /*0028*/ 	.dword	_ZN34_INTERNAL_452e3a35_4_k_cu_e0ea51ea4cuda3std3__45__cpo4rendE
	.align		8
        /*0030*/ 	.dword	_ZN34_INTERNAL_452e3a35_4_k_cu_e0ea51ea4cuda3std3__45__cpo7crbeginE
	.align		8
        /*0038*/ 	.dword	_ZN34_INTERNAL_452e3a35_4_k_cu_e0ea51ea4cuda3std3__45__cpo5crendE
	.align		8
        /*0040*/ 	.dword	_ZN34_INTERNAL_452e3a35_4_k_cu_e0ea51ea4cuda3std3__436_GLOBAL__N__452e3a35_4_k_cu_e0ea51ea6ignoreE
	.align		8
        /*0048*/ 	.dword	_ZN34_INTERNAL_452e3a35_4_k_cu_e0ea51ea4cuda3std3__419piecewise_constructE
	.align		8
        /*0050*/ 	.dword	_ZN34_INTERNAL_452e3a35_4_k_cu_e0ea51ea4cuda3std3__48in_placeE
	.align		8
        /*0058*/ 	.dword	_ZN34_INTERNAL_452e3a35_4_k_cu_e0ea51ea4cuda3std3__420unreachable_sentinelE
	.align		8
        /*0060*/ 	.dword	_ZN34_INTERNAL_452e3a35_4_k_cu_e0ea51ea4cuda3std3__47nulloptE
	.align		8
        /*0068*/ 	.dword	_ZN34_INTERNAL_452e3a35_4_k_cu_e0ea51ea4cuda3std3__48unexpectE
	.align		8
        /*0070*/ 	.dword	_ZN34_INTERNAL_452e3a35_4_k_cu_e0ea51ea4cuda3std6ranges3__45__cpo4swapE
	.align		8
        /*0078*/ 	.dword	_ZN34_INTERNAL_452e3a35_4_k_cu_e0ea51ea4cuda3std6ranges3__45__cpo9iter_moveE
	.align		8
        /*0080*/ 	.dword	_ZN34_INTERNAL_452e3a35_4_k_cu_e0ea51ea4cuda3std6ranges3__45__cpo5beginE
	.align		8
        /*0088*/ 	.dword	_ZN34_INTERNAL_452e3a35_4_k_cu_e0ea51ea4cuda3std6ranges3__45__cpo3endE
	.align		8
        /*0090*/ 	.dword	_ZN34_INTERNAL_452e3a35_4_k_cu_e0ea51ea4cuda3std6ranges3__45__cpo6cbeginE
	.align		8
        /*0098*/ 	.dword	_ZN34_INTERNAL_452e3a35_4_k_cu_e0ea51ea4cuda3std6ranges3__45__cpo4cendE
	.align		8
        /*00a0*/ 	.dword	_ZN34_INTERNAL_452e3a35_4_k_cu_e0ea51ea4cuda3std6ranges3__45__cpo7advanceE
	.align		8
        /*00a8*/ 	.dword	_ZN34_INTERNAL_452e3a35_4_k_cu_e0ea51ea4cuda3std6ranges3__45__cpo9iter_swapE
	.align		8
        /*00b0*/ 	.dword	_ZN34_INTERNAL_452e3a35_4_k_cu_e0ea51ea4cuda3std6ranges3__45__cpo4nextE
	.align		8
        /*00b8*/ 	.dword	_ZN34_INTERNAL_452e3a35_4_k_cu_e0ea51ea4cuda3std6ranges3__45__cpo4prevE
	.align		8
        /*00c0*/ 	.dword	_ZN34_INTERNAL_452e3a35_4_k_cu_e0ea51ea4cuda3std6ranges3__45__cpo4dataE
	.align		8
        /*00c8*/ 	.dword	_ZN34_INTERNAL_452e3a35_4_k_cu_e0ea51ea4cuda3std6ranges3__45__cpo5cdataE
	.align		8
        /*00d0*/ 	.dword	_ZN34_INTERNAL_452e3a35_4_k_cu_e0ea51ea4cuda3std6ranges3__45__cpo4sizeE
	.align		8
        /*00d8*/ 	.dword	_ZN34_INTERNAL_452e3a35_4_k_cu_e0ea51ea4cuda3std6ranges3__45__cpo5ssizeE
	.align		8
        /*00e0*/ 	.dword	_ZN34_INTERNAL_452e3a35_4_k_cu_e0ea51ea4cuda3std6ranges3__45__cpo8distanceE
	.align		8
        /*00e8*/ 	.dword	_ZN34_INTERNAL_452e3a35_4_k_cu_e0ea51ea6thrust24THRUST_300001_SM_1000_NS6system6detail10sequential3seqE
	.align		8
        /*00f0*/ 	.dword	_ZN34_INTERNAL_452e3a35_4_k_cu_e0ea51ea6thrust24THRUST_300001_SM_1000_NS12placeholders2_1E
	.align		8
        /*00f8*/ 	.dword	_ZN34_INTERNAL_452e3a35_4_k_cu_e0ea51ea6thrust24THRUST_300001_SM_1000_NS12placeholders2_2E
	.align		8
        /*0100*/ 	.dword	_ZN34_INTERNAL_452e3a35_4_k_cu_e0ea51ea6thrust24THRUST_300001_SM_1000_NS12placeholders2_3E
	.align		8
        /*0108*/ 	.dword	_ZN34_INTERNAL_452e3a35_4_k_cu_e0ea51ea6thrust24THRUST_300001_SM_1000_NS12placeholders2_4E
	.align		8
        /*0110*/ 	.dword	_ZN34_INTERNAL_452e3a35_4_k_cu_e0ea51ea6thrust24THRUST_300001_SM_1000_NS12placeholders2_5E
	.align		8
        /*0118*/ 	.dword	_ZN34_INTERNAL_452e3a35_4_k_cu_e0ea51ea6thrust24THRUST_300001_SM_1000_NS12placeholders2_6E
	.align		8
        /*0120*/ 	.dword	_ZN34_INTERNAL_452e3a35_4_k_cu_e0ea51ea6thrust24THRUST_300001_SM_1000_NS12placeholders2_7E
	.align		8
        /*0128*/ 	.dword	_ZN34_INTERNAL_452e3a35_4_k_cu_e0ea51ea6thrust24THRUST_300001_SM_1000_NS12placeholders2_8E
	.align		8
        /*0130*/ 	.dword	_ZN34_INTERNAL_452e3a35_4_k_cu_e0ea51ea6thrust24THRUST_300001_SM_1000_NS12placeholders2_9E
	.align		8
        /*0138*/ 	.dword	_ZN34_INTERNAL_452e3a35_4_k_cu_e0ea51ea6thrust24THRUST_300001_SM_1000_NS12placeholders3_10E


//--------------------- .text._ZN3cub18CUB_300001_SM_10006detail11EmptyKernelIvEEvv --------------------------
	.section	.text._ZN3cub18CUB_300001_SM_10006detail11EmptyKernelIvEEvv,"ax",@progbits
	.align	128
        .global         _ZN3cub18CUB_300001_SM_10006detail11EmptyKernelIvEEvv
        .type           _ZN3cub18CUB_300001_SM_10006detail11EmptyKernelIvEEvv,@function
        .size           _ZN3cub18CUB_300001_SM_10006detail11EmptyKernelIvEEvv,(.L_x_16 - _ZN3cub18CUB_300001_SM_10006detail11EmptyKernelIvEEvv)
        .other          _ZN3cub18CUB_300001_SM_10006detail11EmptyKernelIvEEvv,@"STO_CUDA_ENTRY STV_DEFAULT"
_ZN3cub18CUB_300001_SM_10006detail11EmptyKernelIvEEvv:
.text._ZN3cub18CUB_300001_SM_10006detail11EmptyKernelIvEEvv:
[----:B------:R-:W-:Y:S01]  /*0000*/  LDC R1, c[0x0][0x37c] ;  /* 0x0000df00ff017b82 */ /* 0x000fe20000000800 */
[----:B------:R-:W-:Y:S05]  /*0010*/  EXIT ;  /* 0x000000000000794d */ /* 0x000fea0003800000 */
.L_x_0:
[----:B------:R-:W-:-:S00]  /*0020*/  BRA `(.L_x_0) ;  /* 0xfffffffc00fc7947 */ /* 0x000fc0000383ffff */
[----:B------:R-:W-:-:S00]  /*0030*/  NOP ;  /* 0x0000000000007918 */ /* 0x000fc00000000000 */
        /* <DEDUP_REMOVED lines=12> */
.L_x_16:


//--------------------- .text._Z13myShuffleScanPfPiP10BlockStateS_i --------------------------
	.section	.text._Z13myShuffleScanPfPiP10BlockStateS_i,"ax",@progbits
	.align	128
        .global         _Z13myShuffleScanPfPiP10BlockStateS_i
        .type           _Z13myShuffleScanPfPiP10BlockStateS_i,@function
        .size           _Z13myShuffleScanPfPiP10BlockStateS_i,(.L_x_17 - _Z13myShuffleScanPfPiP10BlockStateS_i)
        .other          _Z13myShuffleScanPfPiP10BlockStateS_i,@"STO_CUDA_ENTRY STV_DEFAULT"
_Z13myShuffleScanPfPiP10BlockStateS_i:
.text._Z13myShuffleScanPfPiP10BlockStateS_i:
[----:B------:R-:W-:Y:S01]  /*0000*/  LDC R1, c[0x0][0x37c] ;  /* 0x0000df00ff017b82 */ /* 0x000fe20000000800 */
[----:B------:R-:W0:Y:S01]  /*0010*/  S2R R4, SR_TID.X ;  /* 0x0000000000047919 */ /* 0x000e220000002100 */
[----:B------:R-:W1:Y:S01]  /*0020*/  LDCU.64 UR6, c[0x0][0x358] ;  /* 0x00006b00ff0677ac */ /* 0x000e620008000a00 */
[----:B------:R-:W-:Y:S01]  /*0030*/  BSSY.RECONVERGENT B0, `(.L_x_1) ;  /* 0x000000c000007945 */ /* 0x000fe20003800200 */
[----:B0-----:R-:W-:-:S13]  /*0040*/  ISETP.NE.AND P6, PT, R4, RZ, PT ;  /* 0x000000ff0400720c */ /* 0x001fda0003fc5270 */
[----:B-1----:R-:W-:Y:S05]  /*0050*/  @P6 BRA `(.L_x_2) ;  /* 0x0000000000246947 */ /* 0x002fea0003800000 */
[----:B------:R-:W0:Y:S01]  /*0060*/  LDC.64 R2, c[0x0][0x388] ;  /* 0x0000e200ff027b82 */ /* 0x000e220000000a00 */
[----:B------:R-:W-:-:S05]  /*0070*/  IMAD.MOV.U32 R5, RZ, RZ, 0x1 ;  /* 0x00000001ff057424 */ /* 0x000fca00078e00ff */
[----:B0-----:R-:W2:Y:S02]  /*0080*/  ATOMG.E.ADD.STRONG.GPU PT, R6, desc[UR6][R2.64], R5 ;  /* 0x80000005020679a8 */ /* 0x001ea400081ef106 */
[----:B------:R-:W0:Y:S01]  /*0090*/  S2UR UR5, SR_CgaCtaId ;  /* 0x00000000000579c3 */ /* 0x000e220000008800 */
[----:B------:R-:W-:Y:S02]  /*00a0*/  UMOV UR4, 0x400 ;  /* 0x0000040000047882 */ /* 0x000fe40000000000 */
[----:B0-----:R-:W-:Y:S01]  /*00b0*/  ULEA UR4, UR5, UR4, 0x18 ;  /* 0x0000000405047291 */ /* 0x001fe2000f8ec0ff */
[----:B--2---:R-:W-:-:S05]  /*00c0*/  VIMNMX R7, PT, PT, R6, 0x1, !PT ;  /* 0x0000000106077848 */ /* 0x004fca0007fe0100 */
[----:B------:R-:W-:-:S05]  /*00d0*/  VIADD R7, R7, 0xffffffff ;  /* 0xffffffff07077836 */ /* 0x000fca0000000000 */
[----:B------:R0:W-:Y:S02]  /*00e0*/  STS.64 [UR4], R6 ;  /* 0x00000006ff007988 */ /* 0x0001e40008000a04 */
.L_x_2:
[----:B------:R-:W-:Y:S05]  /*00f0*/  BSYNC.RECONVERGENT B0 ;  /* 0x0000000000007941 */ /* 0x000fea0003800200 */
.L_x_1:
[----:B------:R-:W1:Y:S08]  /*0100*/  S2UR UR5, SR_CgaCtaId ;  /* 0x00000000000579c3 */ /* 0x000e700000008800 */
[----:B------:R-:W-:Y:S01]  /*0110*/  BAR.SYNC.DEFER_BLOCKING 0x0 ;  /* 0x0000000000007b1d */ /* 0x000fe20000010000 */
[----:B------:R-:W-:-:S05]  /*0120*/  HFMA2 R8, -RZ, RZ, 0, 0 ;  /* 0x00000000ff087431 */ /* 0x000fca00000001ff */
[----:B------:R-:W-:Y:S01]  /*0130*/  UMOV UR4, 0x400 ;  /* 0x0000040000047882 */ /* 0x000fe20000000000 */
[----:B------:R-:W2:Y:S01]  /*0140*/  LDCU UR8, c[0x0][0x360] ;  /* 0x00006c00ff0877ac */ /* 0x000ea20008000800 */
[----:B------:R-:W3:Y:S01]  /*0150*/  LDCU UR10, c[0x0][0x3a0] ;  /* 0x00007400ff0a77ac */ /* 0x000ee20008000800 */
[----:B------:R-:W4:Y:S01]  /*0160*/  LDCU.64 UR12, c[0x0][0x380] ;  /* 0x00007000ff0c77ac */ /* 0x000f220008000a00 */
[----:B-1----:R-:W-:Y:S01]  /*0170*/  ULEA UR11, UR5, UR4, 0x18 ;  /* 0x00000004050b7291 */ /* 0x002fe2000f8ec0ff */
[----:B---3--:R-:W-:-:S08]  /*0180*/  ISETP.GE.AND P0, PT, R4, UR10, PT ;  /* 0x0000000a04007c0c */ /* 0x008fd0000bf06270 */
[----:B------:R-:W2:Y:S02]  /*0190*/  LDS R0, [UR11] ;  /* 0x0000000bff007984 */ /* 0x000ea40008000800 */
[----:B--2---:R-:W-:-:S05]  /*01a0*/  IMAD R3, R0, UR8, RZ ;  /* 0x0000000800037c24 */ /* 0x004fca000f8e02ff */
[----:B------:R-:W-:-:S04]  /*01b0*/  IADD3 R0, P1, PT, R3, R4, RZ ;  /* 0x0000000403007210 */ /* 0x000fc80007f3e0ff */
[----:B------:R-:W-:Y:S02]  /*01c0*/  LEA.HI.X.SX32 R3, R3, RZ, 0x1, P1 ;  /* 0x000000ff03037211 */ /* 0x000fe400008f0eff */
[----:B----4-:R-:W-:-:S04]  /*01d0*/  LEA R2, P1, R0, UR12, 0x2 ;  /* 0x0000000c00027c11 */ /* 0x010fc8000f8210ff */
[----:B------:R-:W-:-:S05]  /*01e0*/  LEA.HI.X R3, R0, UR13, R3, 0x2, P1 ;  /* 0x0000000d00037c11 */ /* 0x000fca00088f1403 */
[----:B------:R-:W2:Y:S01]  /*01f0*/  @!P0 LDG.E R8, desc[UR6][R2.64] ;  /* 0x0000000602088981 */ /* 0x000ea2000c1e1900 */
[----:B------:R-:W-:Y:S01]  /*0200*/  LOP3.LUT P1, R0, R4, 0x1f, RZ, 0xc0, !PT ;  /* 0x0000001f04007812 */ /* 0x000fe2000782c0ff */
[----:B------:R-:W1:Y:S01]  /*0210*/  LDCU UR9, c[0x0][0x364] ;  /* 0x00006c80ff0977ac */ /* 0x000e620008000800 */
[----:B0-----:R-:W1:Y:S01]  /*0220*/  S2R R7, SR_TID.Y ;  /* 0x0000000000077919 */ /* 0x001e620000002200 */
[----:B------:R-:W-:Y:S01]  /*0230*/  UIADD3 UR4, UPT, UPT, UR4, 0x8, URZ ;  /* 0x0000000804047890 */ /* 0x000fe2000fffe0ff */
[----:B------:R-:W1:Y:S03]  /*0240*/  S2R R6, SR_TID.Z ;  /* 0x0000000000067919 */ /* 0x000e660000002300 */
[----:B------:R-:W-:Y:S01]  /*0250*/  ULEA UR4, UR5, UR4, 0x18 ;  /* 0x0000000405047291 */ /* 0x000fe2000f8ec0ff */
[----:B-1----:R-:W-:-:S04]  /*0260*/  IMAD R7, R6, UR9, R7 ;  /* 0x0000000906077c24 */ /* 0x002fc8000f8e0207 */
[----:B------:R-:W-:-:S05]  /*0270*/  IMAD R7, R7, UR8, R4 ;  /* 0x0000000807077c24 */ /* 0x000fca000f8e0204 */
[----:B------:R-:W-:-:S04]  /*0280*/  LOP3.LUT R7, R7, 0x1f, RZ, 0xc0, !PT ;  /* 0x0000001f07077812 */ /* 0x000fc800078ec0ff */
[----:B------:R-:W-:Y:S01]  /*0290*/  ISETP.NE.AND P2, PT, R7, 0x1f, PT ;  /* 0x0000001f0700780c */ /* 0x000fe20003f45270 */
[----:B--2---:R-:W0:Y:S02]  /*02a0*/  SHFL.UP PT, R5, R8, 0x1, RZ ;  /* 0x0420000008057989 */ /* 0x004e2400000e00ff */
[----:B0-----:R-:W-:Y:S01]  /*02b0*/  @P1 FADD R8, R5, R8 ;  /* 0x0000000805081221 */ /* 0x001fe20000000000 */
[----:B------:R-:W-:-:S04]  /*02c0*/  ISETP.GE.U32.AND P1, PT, R0, 0x2, PT ;  /* 0x000000020000780c */ /* 0x000fc80003f26070 */
[----:B------:R-:W0:Y:S09]  /*02d0*/  SHFL.UP PT, R5, R8, 0x2, RZ ;  /* 0x0440000008057989 */ /* 0x000e3200000e00ff */
[----:B0-----:R-:W-:Y:S01]  /*02e0*/  @P1 FADD R8, R8, R5 ;  /* 0x0000000508081221 */ /* 0x001fe20000000000 */
[----:B------:R-:W-:-:S04]  /*02f0*/  ISETP.GE.U32.AND P1, PT, R0, 0x4, PT ;  /* 0x000000040000780c */ /* 0x000fc80003f26070 */
[----:B------:R-:W0:Y:S09]  /*0300*/  SHFL.UP PT, R5, R8, 0x4, RZ ;  /* 0x0480000008057989 */ /* 0x000e3200000e00ff */
[----:B0-----:R-:W-:Y:S01]  /*0310*/  @P1 FADD R8, R8, R5 ;  /* 0x0000000508081221 */ /* 0x001fe20000000000 */
[----:B------:R-:W-:-:S04]  /*0320*/  ISETP.GE.U32.AND P1, PT, R0, 0x8, PT ;  /* 0x000000080000780c */ /* 0x000fc80003f26070 */
[----:B------:R-:W0:Y:S09]  /*0330*/  SHFL.UP PT, R5, R8, 0x8, RZ ;  /* 0x0500000008057989 */ /* 0x000e3200000e00ff */
[----:B0-----:R-:W-:Y:S01]  /*0340*/  @P1 FADD R8, R8, R5 ;  /* 0x0000000508081221 */ /* 0x001fe20000000000 */
[----:B------:R-:W-:-:S02]  /*0350*/  ISETP.GE.U32.AND P1, PT, R0, 0x10, PT ;  /* 0x000000100000780c */ /* 0x000fc40003f26070 */
[----:B------:R-:W-:Y:S02]  /*0360*/  SHF.R.U32.HI R0, RZ, 0x3, R4 ;  /* 0x00000003ff007819 */ /* 0x000fe40000011604 */
[----:B------:R-:W0:Y:S09]  /*0370*/  SHFL.UP PT, R5, R8, 0x10, RZ ;  /* 0x0600000008057989 */ /* 0x000e3200000e00ff */
[----:B0-----:R-:W-:Y:S01]  /*0380*/  @P1 FADD R8, R8, R5 ;  /* 0x0000000508081221 */ /* 0x001fe20000000000 */
[----:B------:R-:W-:-:S02]  /*0390*/  ISETP.GT.U32.AND P1, PT, R4, 0x1f, PT ;  /* 0x0000001f0400780c */ /* 0x000fc40003f24070 */
[----:B------:R-:W-:Y:S01]  /*03a0*/  LOP3.LUT R5, R0, 0x7c, RZ, 0xc0, !PT ;  /* 0x0000007c00057812 */ /* 0x000fe200078ec0ff */
[----:B------:R-:W-:-:S05]  /*03b0*/  IMAD.MOV.U32 R0, RZ, RZ, R8 ;  /* 0x000000ffff007224 */ /* 0x000fca00078e0008 */
[----:B------:R0:W-:Y:S01]  /*03c0*/  @!P2 STS [R5+UR4], R0 ;  /* 0x000000000500a988 */ /* 0x0001e20008000804 */
[----:B------:R-:W-:Y:S06]  /*03d0*/  BAR.SYNC.DEFER_BLOCKING 0x0 ;  /* 0x0000000000007b1d */ /* 0x000fec0000010000 */
[----:B------:R-:W-:Y:S05]  /*03e0*/  @P1 BRA `(.L_x_3) ;  /* 0x0000000000841947 */ /* 0x000fea0003800000 */
[----:B------:R-:W-:Y:S01]  /*03f0*/  LEA R6, R7, UR4, 0x2 ;  /* 0x0000000407067c11 */ /* 0x000fe2000f8e10ff */
[----:B------:R-:W-:-:S04]  /*0400*/  UMOV UR5, 0xffffffff ;  /* 0xffffffff00057882 */ /* 0x000fc80000000000 */
[----:B------:R1:W2:Y:S01]  /*0410*/  LDS R8, [R6] ;  /* 0x0000000006087984 */ /* 0x0002a20000000800 */
[----:B------:R-:W-:Y:S05]  /*0420*/  BRA.DIV UR5, `(.L_x_4) ;  /* 0x0000000605447947 */ /* 0x000fea000b800000 */
[----:B--2---:R-:W2:Y:S01]  /*0430*/  SHFL.UP PT, R9, R8, 0x1, RZ ;  /* 0x0420000008097989 */ /* 0x004ea200000e00ff */
[C---:B------:R-:W-:Y:S02]  /*0440*/  ISETP.NE.AND P1, PT, R7.reuse, RZ, PT ;  /* 0x000000ff0700720c */ /* 0x040fe40003f25270 */
[C---:B------:R-:W-:Y:S02]  /*0450*/  ISETP.GE.U32.AND P2, PT, R7.reuse, 0x2, PT ;  /* 0x000000020700780c */ /* 0x040fe40003f46070 */
[C---:B------:R-:W-:Y:S02]  /*0460*/  ISETP.GE.U32.AND P3, PT, R7.reuse, 0x4, PT ;  /* 0x000000040700780c */ /* 0x040fe40003f66070 */
[----:B------:R-:W-:-:S07]  /*0470*/  ISETP.GE.U32.AND P4, PT, R7, 0x8, PT ;  /* 0x000000080700780c */ /* 0x000fce0003f86070 */
[--C-:B--2---:R-:W-:Y:S01]  /*0480*/  @P1 FADD R11, R9, R8.reuse ;  /* 0x00000008090b1221 */ /* 0x104fe20000000000 */
[----:B------:R-:W-:-:S03]  /*0490*/  IMAD.MOV.U32 R9, RZ, RZ, R8 ;  /* 0x000000ffff097224 */ /* 0x000fc600078e0008 */
[----:B------:R-:W-:Y:S01]  /*04a0*/  @P1 IMAD.MOV.U32 R8, RZ, RZ, R11 ;  /* 0x000000ffff081224 */ /* 0x000fe200078e000b */
[----:B------:R-:W-:Y:S01]  /*04b0*/  @P1 MOV R9, R11 ;  /* 0x0000000b00091202 */ /* 0x000fe20000000f00 */
[----:B------:R-:W-:Y:S04]  /*04c0*/  @P1 STS [R6], R11 ;  /* 0x0000000b06001388 */ /* 0x000fe80000000800 */
[----:B------:R-:W2:Y:S02]  /*04d0*/  SHFL.UP PT, R13, R9, 0x2, RZ ;  /* 0x04400000090d7989 */ /* 0x000ea400000e00ff */
[----:B--2---:R-:W-:-:S04]  /*04e0*/  @P2 FADD R13, R8, R13 ;  /* 0x0000000d080d2221 */ /* 0x004fc80000000000 */
[----:B------:R-:W-:Y:S01]  /*04f0*/  @P2 IMAD.MOV.U32 R9, RZ, RZ, R13 ;  /* 0x000000ffff092224 */ /* 0x000fe200078e000d */
[----:B------:R-:W-:Y:S01]  /*0500*/  @P2 MOV R8, R13 ;  /* 0x0000000d00082202 */ /* 0x000fe20000000f00 */
[----:B------:R-:W-:Y:S04]  /*0510*/  @P2 STS [R6], R13 ;  /* 0x0000000d06002388 */ /* 0x000fe80000000800 */
[----:B------:R-:W2:Y:S02]  /*0520*/  SHFL.UP PT, R15, R9, 0x4, RZ ;  /* 0x04800000090f7989 */ /* 0x000ea400000e00ff */
[----:B--2---:R-:W-:-:S04]  /*0530*/  @P3 FADD R15, R8, R15 ;  /* 0x0000000f080f3221 */ /* 0x004fc80000000000 */
[--C-:B------:R-:W-:Y:S01]  /*0540*/  @P3 IMAD.MOV.U32 R9, RZ, RZ, R15.reuse ;  /* 0x000000ffff093224 */ /* 0x100fe200078e000f */
[----:B------:R-:W-:Y:S01]  /*0550*/  @P3 STS [R6], R15 ;  /* 0x0000000f06003388 */ /* 0x000fe20000000800 */
[----:B------:R-:W-:-:S03]  /*0560*/  @P3 IMAD.MOV.U32 R8, RZ, RZ, R15 ;  /* 0x000000ffff083224 */ /* 0x000fc600078e000f */
[----:B------:R-:W2:Y:S02]  /*0570*/  SHFL.UP PT, R17, R9, 0x8, RZ ;  /* 0x0500000009117989 */ /* 0x000ea400000e00ff */
[----:B--2---:R-:W-:-:S04]  /*0580*/  @P4 FADD R17, R8, R17 ;  /* 0x0000001108114221 */ /* 0x004fc80000000000 */
[----:B------:R-:W-:Y:S01]  /*0590*/  @P4 IMAD.MOV.U32 R8, RZ, RZ, R17 ;  /* 0x000000ffff084224 */ /* 0x000fe200078e0011 */
[----:B------:R-:W-:Y:S01]  /*05a0*/  @P4 MOV R9, R17 ;  /* 0x0000001100094202 */ /* 0x000fe20000000f00 */
[----:B------:R2:W-:Y:S04]  /*05b0*/  @P4 STS [R6], R17 ;  /* 0x0000001106004388 */ /* 0x0005e80000000800 */
[----:B------:R2:W3:Y:S02]  /*05c0*/  SHFL.UP PT, R19, R9, 0x10, RZ ;  /* 0x0600000009137989 */ /* 0x0004e400000e00ff */
.L_x_14:
[----:B------:R-:W-:-:S13]  /*05d0*/  ISETP.GE.U32.AND P1, PT, R7, 0x10, PT ;  /* 0x000000100700780c */ /* 0x000fda0003f26070 */
[----:B---3--:R-:W-:-:S05]  /*05e0*/  @P1 FADD R19, R19, R8 ;  /* 0x0000000813131221 */ /* 0x008fca0000000000 */
[----:B------:R3:W-:Y:S02]  /*05f0*/  @P1 STS [R6], R19 ;  /* 0x0000001306001388 */ /* 0x0007e40000000800 */
.L_x_3:
[----:B------:R-:W-:Y:S05]  /*0600*/  WARPSYNC.ALL ;  /* 0x0000000000007948 */ /* 0x000fea0003800000 */
[----:B------:R-:W-:Y:S01]  /*0610*/  BAR.SYNC.DEFER_BLOCKING 0x0 ;  /* 0x0000000000007b1d */ /* 0x000fe20000010000 */
[C---:B------:R-:W-:Y:S01]  /*0620*/  ISETP.GE.U32.AND P2, PT, R4.reuse, 0x20, PT ;  /* 0x000000200400780c */ /* 0x040fe20003f46070 */
[C---:B-123--:R-:W-:Y:S01]  /*0630*/  VIADD R6, R4.reuse, 0x1 ;  /* 0x0000000104067836 */ /* 0x04efe20000000000 */
[----:B------:R-:W-:-:S03]  /*0640*/  LOP3.LUT R4, R4, 0x7f, RZ, 0xc0, !PT ;  /* 0x0000007f04047812 */ /* 0x000fc600078ec0ff */
[----:B------:R-:W-:Y:S01]  /*0650*/  BSSY.RECONVERGENT B0, `(.L_x_5) ;  /* 0x0000010000007945 */ /* 0x000fe20003800200 */
[----:B------:R-:W-:Y:S02]  /*0660*/  ISETP.NE.AND P1, PT, R6, UR10, PT ;  /* 0x0000000a06007c0c */ /* 0x000fe4000bf25270 */
[----:B------:R-:W-:-:S05]  /*0670*/  ISETP.NE.AND P3, PT, R4, 0x7f, PT ;  /* 0x0000007f0400780c */ /* 0x000fca0003f65270 */
[----:B0-----:R-:W0:Y:S02]  /*0680*/  @P2 LDS R5, [R5+UR4+-0x4] ;  /* 0xfffffc0405052984 */ /* 0x001e240008000800 */
[----:B0-----:R-:W-:-:S06]  /*0690*/  @P2 FADD R0, R0, R5 ;  /* 0x0000000500002221 */ /* 0x001fcc0000000000 */
[----:B------:R-:W-:Y:S05]  /*06a0*/  @P1 BRA P3, `(.L_x_6) ;  /* 0x0000000000281947 */ /* 0x000fea0001800000 */
[----:B------:R-:W0:Y:S01]  /*06b0*/  LDS R9, [UR11] ;  /* 0x0000000bff097984 */ /* 0x000e220008000800 */
[----:B------:R-:W1:Y:S01]  /*06c0*/  LDC.64 R4, c[0x0][0x398] ;  /* 0x0000e600ff047b82 */ /* 0x000e620000000a00 */
[----:B------:R-:W-:-:S07]  /*06d0*/  HFMA2 R8, -RZ, RZ, 0, 5.9604644775390625e-08 ;  /* 0x00000001ff087431 */ /* 0x000fce00000001ff */
[----:B------:R-:W2:Y:S01]  /*06e0*/  LDC.64 R6, c[0x0][0x390] ;  /* 0x0000e400ff067b82 */ /* 0x000ea20000000a00 */
[C---:B0-----:R-:W-:Y:S01]  /*06f0*/  ISETP.GE.AND P1, PT, R9.reuse, 0x1, PT ;  /* 0x000000010900780c */ /* 0x041fe20003f26270 */
[----:B-1----:R-:W-:-:S04]  /*0700*/  IMAD.WIDE R4, R9, 0x4, R4 ;  /* 0x0000000409047825 */ /* 0x002fc800078e0204 */
[----:B--2---:R-:W-:Y:S01]  /*0710*/  IMAD.WIDE R6, R9, 0x4, R6 ;  /* 0x0000000409067825 */ /* 0x004fe200078e0206 */
[----:B------:R-:W-:Y:S01]  /*0720*/  SEL R9, R8, 0x2, P1 ;  /* 0x0000000208097807 */ /* 0x000fe20000800000 */
[----:B------:R0:W-:Y:S04]  /*0730*/  STG.E desc[UR6][R4.64], R0 ;  /* 0x0000000004007986 */ /* 0x0001e8000c101906 */
[----:B------:R0:W-:Y:S02]  /*0740*/  STG.E desc[UR6][R6.64], R9 ;  /* 0x0000000906007986 */ /* 0x0001e4000c101906 */
.L_x_6:
[----:B------:R-:W-:Y:S05]  /*0750*/  BSYNC.RECONVERGENT B0 ;  /* 0x0000000000007941 */ /* 0x000fea0003800200 */
.L_x_5:
[----:B------:R-:W-:Y:S05]  /*0760*/  @P6 BRA `(.L_x_7) ;  /* 0x0000000000586947 */ /* 0x000fea0003800000 */
[----:B------:R-:W1:Y:S04]  /*0770*/  LDS.64 R10, [UR11] ;  /* 0x0000000bff0a7984 */ /* 0x000e680008000a00 */
[----:B------:R-:W-:Y:S01]  /*0780*/  STS [UR11+0x18], RZ ;  /* 0x000018ffff007988 */ /* 0x000fe2000800080b */
[----:B-1----:R-:W-:-:S13]  /*0790*/  ISETP.GE.AND P1, PT, R10, 0x1, PT ;  /* 0x000000010a00780c */ /* 0x002fda0003f26270 */
[----:B------:R-:W-:Y:S05]  /*07a0*/  @!P1 BRA `(.L_x_7) ;  /* 0x0000000000489947 */ /* 0x000fea0003800000 */
[----:B0-----:R-:W0:Y:S02]  /*07b0*/  LDC.64 R8, c[0x0][0x390] ;  /* 0x0000e400ff087b82 */ /* 0x001e240000000a00 */
[----:B0-----:R-:W-:-:S07]  /*07c0*/  IMAD.WIDE R4, R11, 0x4, R8 ;  /* 0x000000040b047825 */ /* 0x001fce00078e0208 */
.L_x_8:
[----:B------:R-:W2:Y:S01]  /*07d0*/  LDG.E.STRONG.SYS R6, desc[UR6][R4.64] ;  /* 0x0000000604067981 */ /* 0x000ea2000c1f5900 */
[----:B------:R-:W-:Y:S05]  /*07e0*/  YIELD ;  /* 0x0000000000007946 */ /* 0x000fea0003800000 */
[----:B--2---:R-:W-:-:S13]  /*07f0*/  ISETP.NE.AND P1, PT, R6, 0x2, PT ;  /* 0x000000020600780c */ /* 0x004fda0003f25270 */
[----:B------:R-:W-:Y:S05]  /*0800*/  @P1 BRA `(.L_x_8) ;  /* 0xfffffffc00f01947 */ /* 0x000fea000383ffff */
[----:B------:R-:W0:Y:S02]  /*0810*/  LDC.64 R6, c[0x0][0x398] ;  /* 0x0000e600ff067b82 */ /* 0x000e240000000a00 */
[----:B0-----:R-:W-:-:S04]  /*0820*/  IMAD.WIDE R4, R11, 0x4, R6 ;  /* 0x000000040b047825 */ /* 0x001fc800078e0206 */
[C---:B------:R-:W-:Y:S02]  /*0830*/  IMAD.WIDE.U32 R6, R10.reuse, 0x4, R6 ;  /* 0x000000040a067825 */ /* 0x040fe400078e0006 */
[----:B------:R-:W2:Y:S04]  /*0840*/  LDG.E.STRONG.SYS R4, desc[UR6][R4.64] ;  /* 0x0000000604047981 */ /* 0x000ea8000c1f5900 */
[----:B------:R-:W3:Y:S01]  /*0850*/  LDG.E R12, desc[UR6][R6.64] ;  /* 0x00000006060c7981 */ /* 0x000ee2000c1e1900 */
[----:B------:R-:W-:-:S04]  /*0860*/  IMAD.WIDE.U32 R8, R10, 0x4, R8 ;  /* 0x000000040a087825 */ /* 0x000fc800078e0008 */
[----:B------:R-:W-:Y:S02]  /*0870*/  IMAD.MOV.U32 R15, RZ, RZ, 0x2 ;  /* 0x00000002ff0f7424 */ /* 0x000fe400078e00ff */
[----:B--2---:R-:W-:-:S04]  /*0880*/  FADD R11, RZ, R4 ;  /* 0x00000004ff0b7221 */ /* 0x004fc80000000000 */
[----:B---3--:R-:W-:Y:S01]  /*0890*/  FADD R13, R11, R12 ;  /* 0x0000000c0b0d7221 */ /* 0x008fe20000000000 */
[----:B------:R1:W-:Y:S04]  /*08a0*/  STS [UR11+0x18], R11 ;  /* 0x0000180bff007988 */ /* 0x0003e8000800080b */
[----:B------:R1:W-:Y:S04]  /*08b0*/  STG.E desc[UR6][R6.64], R13 ;  /* 0x0000000d06007986 */ /* 0x0003e8000c101906 */
[----:B------:R1:W-:Y:S02]  /*08c0*/  STG.E desc[UR6][R8.64], R15 ;  /* 0x0000000f08007986 */ /* 0x0003e4000c101906 */
.L_x_7:
[----:B------:R-:W-:Y:S05]  /*08d0*/  WARPSYNC.ALL ;  /* 0x0000000000007948 */ /* 0x000fea0003800000 */
[----:B------:R-:W-:Y:S06]  /*08e0*/  BAR.SYNC.DEFER_BLOCKING 0x0 ;  /* 0x0000000000007b1d */ /* 0x000fec0000010000 */
[----:B------:R-:W-:Y:S05]  /*08f0*/  @P0 EXIT ;  /* 0x000000000000094d */ /* 0x000fea0003800000 */
[----:B0-----:R-:W0:Y:S02]  /*0900*/  LDS R5, [UR11+0x18] ;  /* 0x0000180bff057984 */ /* 0x001e240008000800 */
[----:B0-----:R-:W-:-:S05]  /*0910*/  FADD R5, R5, R0 ;  /* 0x0000000005057221 */ /* 0x001fca0000000000 */
[----:B------:R-:W-:Y:S01]  /*0920*/  STG.E desc[UR6][R2.64], R5 ;  /* 0x0000000502007986 */ /* 0x000fe2000c101906 */
[----:B------:R-:W-:Y:S05]  /*0930*/  EXIT ;  /* 0x000000000000794d */ /* 0x000fea0003800000 */
.L_x_4:
[----:B------:R-:W-:Y:S01]  /*0940*/  HFMA2 R23, -RZ, RZ, 0, 0 ;  /* 0x00000000ff177431 */ /* 0x000fe200000001ff */
[----:B--2---:R-:W-:Y:S01]  /*0950*/  MOV R21, R8 ;  /* 0x0000000800157202 */ /* 0x004fe20000000f00 */
[----:B------:R-:W-:Y:S01]  /*0960*/  IMAD.MOV.U32 R12, RZ, RZ, 0x1 ;  /* 0x00000001ff0c7424 */ /* 0x000fe200078e00ff */
[C---:B------:R-:W-:Y:S01]  /*0970*/  ISETP.NE.AND P2, PT, R7.reuse, RZ, PT ;  /* 0x000000ff0700720c */ /* 0x040fe20003f45270 */
[----:B------:R-:W-:Y:S01]  /*0980*/  IMAD.MOV.U32 R10, RZ, RZ, -0x1 ;  /* 0xffffffffff0a7424 */ /* 0x000fe200078e00ff */
[C---:B------:R-:W-:Y:S02]  /*0990*/  ISETP.GE.U32.AND P3, PT, R7.reuse, 0x2, PT ;  /* 0x000000020700780c */ /* 0x040fe40003f66070 */
[----:B------:R-:W-:-:S13]  /*09a0*/  ISETP.GE.U32.AND P4, PT, R7, 0x4, PT ;  /* 0x000000040700780c */ /* 0x000fda0003f86070 */
[----:B01----:R-:W-:Y:S05]  /*09b0*/  WARPSYNC.COLLECTIVE R10, `(.L_x_9) ;  /* 0x000000000a087348 */ /* 0x003fea0003c00000 */
[----:B------:R2:W3:Y:S02]  /*09c0*/  SHFL.UP P1, R19, R21, R12, R23 ;  /* 0x0400000c15137389 */ /* 0x0004e40000020017 */
[----:B0123--:R-:W-:Y:S05]  /*09d0*/  ENDCOLLECTIVE ;  /* 0x000000000000791b */ /* 0x00ffea0003800000 */
.L_x_9:
[----:B------:R-:W-:Y:S01]  /*09e0*/  ISETP.GE.U32.AND P5, PT, R7, 0x8, PT ;  /* 0x000000080700780c */ /* 0x000fe20003fa6070 */
[----:B------:R-:W-:Y:S01]  /*09f0*/  HFMA2 R12, -RZ, RZ, 0, 1.1920928955078125e-07 ;  /* 0x00000002ff0c7431 */ /* 0x000fe200000001ff */
[----:B------:R-:W-:-:S05]  /*0a00*/  MOV R9, R19 ;  /* 0x0000001300097202 */ /* 0x000fca0000000f00 */
[--C-:B------:R-:W-:Y:S01]  /*0a10*/  @P2 FADD R11, R9, R8.reuse ;  /* 0x00000008090b2221 */ /* 0x100fe20000000000 */
[----:B------:R-:W-:-:S04]  /*0a20*/  IMAD.MOV.U32 R9, RZ, RZ, R8 ;  /* 0x000000ffff097224 */ /* 0x000fc800078e0008 */
[-C--:B------:R-:W-:Y:S01]  /*0a30*/  @P2 MOV R9, R11.reuse ;  /* 0x0000000b00092202 */ /* 0x080fe20000000f00 */
[----:B------:R0:W-:Y:S01]  /*0a40*/  @P2 STS [R6], R11 ;  /* 0x0000000b06002388 */ /* 0x0001e20000000800 */
[----:B------:R-:W-:-:S03]  /*0a50*/  @P2 MOV R8, R11 ;  /* 0x0000000b00082202 */ /* 0x000fc60000000f00 */
[----:B------:R-:W-:-:S07]  /*0a60*/  IMAD.MOV.U32 R21, RZ, RZ, R9 ;  /* 0x000000ffff157224 */ /* 0x000fce00078e0009 */
[----:B0-----:R-:W-:Y:S05]  /*0a70*/  WARPSYNC.COLLECTIVE R10, `(.L_x_10) ;  /* 0x000000000a087348 */ /* 0x001fea0003c00000 */
[----:B------:R1:W2:Y:S02]  /*0a80*/  SHFL.UP P1, R19, R21, R12, R23 ;  /* 0x0400000c15137389 */ /* 0x0002a40000020017 */
[----:B012---:R-:W-:Y:S05]  /*0a90*/  ENDCOLLECTIVE ;  /* 0x000000000000791b */ /* 0x007fea0003800000 */
.L_x_10:
[----:B------:R-:W-:Y:S02]  /*0aa0*/  IMAD.MOV.U32 R12, RZ, RZ, 0x4 ;  /* 0x00000004ff0c7424 */ /* 0x000fe400078e00ff */
[----:B------:R-:W-:-:S04]  /*0ab0*/  IMAD.MOV.U32 R13, RZ, RZ, R19 ;  /* 0x000000ffff0d7224 */ /* 0x000fc800078e0013 */
[----:B------:R-:W-:-:S04]  /*0ac0*/  @P3 FADD R13, R8, R13 ;  /* 0x0000000d080d3221 */ /* 0x000fc80000000000 */
[--C-:B------:R-:W-:Y:S01]  /*0ad0*/  @P3 IMAD.MOV.U32 R9, RZ, RZ, R13.reuse ;  /* 0x000000ffff093224 */ /* 0x100fe200078e000d */
[----:B------:R0:W-:Y:S01]  /*0ae0*/  @P3 STS [R6], R13 ;  /* 0x0000000d06003388 */ /* 0x0001e20000000800 */
[----:B------:R-:W-:-:S03]  /*0af0*/  @P3 IMAD.MOV.U32 R8, RZ, RZ, R13 ;  /* 0x000000ffff083224 */ /* 0x000fc600078e000d */
[----:B------:R-:W-:-:S07]  /*0b00*/  MOV R21, R9 ;  /* 0x0000000900157202 */ /* 0x000fce0000000f00 */
[----:B0-----:R-:W-:Y:S05]  /*0b10*/  WARPSYNC.COLLECTIVE R10, `(.L_x_11) ;  /* 0x000000000a087348 */ /* 0x001fea0003c00000 */
[----:B------:R1:W2:Y:S02]  /*0b20*/  SHFL.UP P1, R19, R21, R12, R23 ;  /* 0x0400000c15137389 */ /* 0x0002a40000020017 */
[----:B012---:R-:W-:Y:S05]  /*0b30*/  ENDCOLLECTIVE ;  /* 0x000000000000791b */ /* 0x007fea0003800000 */
.L_x_11:
[----:B------:R-:W-:Y:S01]  /*0b40*/  HFMA2 R12, -RZ, RZ, 0, 4.76837158203125e-07 ;  /* 0x00000008ff0c7431 */ /* 0x000fe200000001ff */
[----:B------:R-:W-:-:S05]  /*0b50*/  MOV R15, R19 ;  /* 0x00000013000f7202 */ /* 0x000fca0000000f00 */
[----:B------:R-:W-:-:S05]  /*0b60*/  @P4 FADD R15, R8, R15 ;  /* 0x0000000f080f4221 */ /* 0x000fca0000000000 */
[-C--:B------:R-:W-:Y:S01]  /*0b70*/  @P4 MOV R9, R15.reuse ;  /* 0x0000000f00094202 */ /* 0x080fe20000000f00 */
[----:B------:R0:W-:Y:S01]  /*0b80*/  @P4 STS [R6], R15 ;  /* 0x0000000f06004388 */ /* 0x0001e20000000800 */
[----:B------:R-:W-:-:S03]  /*0b90*/  @P4 MOV R8, R15 ;  /* 0x0000000f00084202 */ /* 0x000fc60000000f00 */
[----:B------:R-:W-:-:S07]  /*0ba0*/  IMAD.MOV.U32 R21, RZ, RZ, R9 ;  /* 0x000000ffff157224 */ /* 0x000fce00078e0009 */
[----:B0-----:R-:W-:Y:S05]  /*0bb0*/  WARPSYNC.COLLECTIVE R10, `(.L_x_12) ;  /* 0x000000000a087348 */ /* 0x001fea0003c00000 */
[----:B------:R1:W2:Y:S02]  /*0bc0*/  SHFL.UP P1, R19, R21, R12, R23 ;  /* 0x0400000c15137389 */ /* 0x0002a40000020017 */
[----:B012---:R-:W-:Y:S05]  /*0bd0*/  ENDCOLLECTIVE ;  /* 0x000000000000791b */ /* 0x007fea0003800000 */
.L_x_12:
[----:B------:R-:W-:Y:S02]  /*0be0*/  IMAD.MOV.U32 R12, RZ, RZ, 0x10 ;  /* 0x00000010ff0c7424 */ /* 0x000fe400078e00ff */
[----:B------:R-:W-:-:S04]  /*0bf0*/  IMAD.MOV.U32 R17, RZ, RZ, R19 ;  /* 0x000000ffff117224 */ /* 0x000fc800078e0013 */
[----:B------:R-:W-:-:S04]  /*0c00*/  @P5 FADD R17, R8, R17 ;  /* 0x0000001108115221 */ /* 0x000fc80000000000 */
[----:B------:R-:W-:Y:S01]  /*0c10*/  @P5 IMAD.MOV.U32 R9, RZ, RZ, R17 ;  /* 0x000000ffff095224 */ /* 0x000fe200078e0011 */
[----:B------:R0:W-:Y:S01]  /*0c20*/  @P5 STS [R6], R17 ;  /* 0x0000001106005388 */ /* 0x0001e20000000800 */
[----:B------:R-:W-:-:S03]  /*0c30*/  @P5 MOV R8, R17 ;  /* 0x0000001100085202 */ /* 0x000fc60000000f00 */
[----:B------:R-:W-:-:S07]  /*0c40*/  MOV R21, R9 ;  /* 0x0000000900157202 */ /* 0x000fce0000000f00 */
[----:B0-----:R-:W-:Y:S05]  /*0c50*/  WARPSYNC.COLLECTIVE R10, `(.L_x_13) ;  /* 0x000000000a087348 */ /* 0x001fea0003c00000 */
[----:B------:R1:W2:Y:S02]  /*0c60*/  SHFL.UP P1, R19, R21, R12, R23 ;  /* 0x0400000c15137389 */ /* 0x0002a40000020017 */
[----:B012---:R-:W-:Y:S05]  /*0c70*/  ENDCOLLECTIVE ;  /* 0x000000000000791b */ /* 0x007fea0003800000 */
.L_x_13:
[----:B------:R-:W-:Y:S05]  /*0c80*/  BRA `(.L_x_14) ;  /* 0xfffffff800507947 */ /* 0x000fea000383ffff */
.L_x_15:
        /* <DEDUP_REMOVED lines=15> */
.L_x_17:


//--------------------- .nv.shared.reserved.0     --------------------------
	.section	.nv.shared.reserved.0,"aw",@nobits
	.weak		__nv_reservedSMEM_offset_0_alias
	.size		__nv_reservedSMEM_offset_0_alias, 0, 64
	.other		__nv_reservedSMEM_offset_0_alias,@"STO_CUDA_RESERVED_SHARED STV_DEFAULT"
__nv_reservedSMEM_offset_0_alias:
	.zero		0
	.zero		64


//--------------------- .nv.global                --------------------------
	.section	.nv.global,"aw",@nobits
.nv.global:
	.type		_ZN34_INTERNAL_452e3a35_4_k_cu_e0ea51ea6thrust24THRUST_300001_SM_1000_NS12placeholders2_5E,@object
	.size		_ZN34_INTERNAL_452e3a35_4_k_cu_e0ea51ea6thrust24THRUST_300001_SM_1000_NS12placeholders2_5E,(_ZN34_INTERNAL_452e3a35_4_k_cu_e0ea51ea4cuda3std3__45__cpo6cbeginE - _ZN34_INTERNAL_452e3a35_4_k_cu_e0ea51ea6thrust24THRUST_300001_SM_1000_NS12placeholders2_5E)
_ZN34_INTERNAL_452e3a35_4_k_cu_e0ea51ea6thrust24THRUST_300001_SM_1000_NS12placeholders2_5E:
	.zero		1
	.type		_ZN34_INTERNAL_452e3a35_4_k_cu_e0ea51ea4cuda3std3__45__cpo6cbeginE,@object
	.size		_ZN34_INTERNAL_452e3a35_4_k_cu_e0ea51ea4cuda3std3__45__cpo6cbeginE,(_ZN34_INTERNAL_452e3a35_4_k_cu_e0ea51ea4cuda3std6ranges3__45__cpo6cbeginE - _ZN34_INTERNAL_452e3a35_4_k_cu_e0ea51ea4cuda3std3__45__cpo6cbeginE)
_ZN34_INTERNAL_452e3a35_4_k_cu_e0ea51ea4cuda3std3__45__cpo6cbeginE:
	.zero		1
	.type		_ZN34_INTERNAL_452e3a35_4_k_cu_e0ea51ea4cuda3std6ranges3__45__cpo6cbeginE,@object
	.size		_ZN34_INTERNAL_452e3a35_4_k_cu_e0ea51ea4cuda3std6ranges3__45__cpo6cbeginE,(_ZN34_INTERNAL_452e3a35_4_k_cu_e0ea51ea4cuda3std3__48in_placeE - _ZN34_INTERNAL_452e3a35_4_k_cu_e0ea51ea4cuda3std6ranges3__45__cpo6cbeginE)
_ZN34_INTERNAL_452e3a35_4_k_cu_e0ea51ea4cuda3std6ranges3__45__cpo6cbeginE:
	.zero		1
	.type		_ZN34_INTERNAL_452e3a35_4_k_cu_e0ea51ea4cuda3std3__48in_placeE,@object
	.size		_ZN34_INTERNAL_452e3a35_4_k_cu_e0ea51ea4cuda3std3__48in_placeE,(_ZN34_INTERNAL_452e3a35_4_k_cu_e0ea51ea4cuda3std6ranges3__45__cpo4sizeE - _ZN34_INTERNAL_452e3a35_4_k_cu_e0ea51ea4cuda3std3__48in_placeE)
_ZN34_INTERNAL_452e3a35_4_k_cu_e0ea51ea4cuda3std3__48in_placeE:
	.zero		1
	.type		_ZN34_INTERNAL_452e3a35_4_k_cu_e0ea51ea4cuda3std6ranges3__45__cpo4sizeE,@object
	.size		_ZN34_INTERNAL_452e3a35_4_k_cu_e0ea51ea4cuda3std6ranges3__45__cpo4sizeE,(_ZN34_INTERNAL_452e3a35_4_k_cu_e0ea51ea6thrust24THRUST_300001_SM_1000_NS12placeholders2_9E - _ZN34_INTERNAL_452e3a35_4_k_cu_e0ea51ea4cuda3std6ranges3__45__cpo4sizeE)
_ZN34_INTERNAL_452e3a35_4_k_cu_e0ea51ea4cuda3std6ranges3__45__cpo4sizeE:
	.zero		1
	.type		_ZN34_INTERNAL_452e3a35_4_k_cu_e0ea51ea6thrust24THRUST_300001_SM_1000_NS12placeholders2_9E,@object
	.size		_ZN34_INTERNAL_452e3a35_4_k_cu_e0ea51ea6thrust24THRUST_300001_SM_1000_NS12placeholders2_9E,(_ZN34_INTERNAL_452e3a35_4_k_cu_e0ea51ea4cuda3std3__45__cpo7crbeginE - _ZN34_INTERNAL_452e3a35_4_k_cu_e0ea51ea6thrust24THRUST_300001_SM_1000_NS12placeholders2_9E)
_ZN34_INTERNAL_452e3a35_4_k_cu_e0ea51ea6thrust24THRUST_300001_SM_1000_NS12placeholders2_9E:
	.zero		1
	.type		_ZN34_INTERNAL_452e3a35_4_k_cu_e0ea51ea4cuda3std3__45__cpo7crbeginE,@object
	.size		_ZN34_INTERNAL_452e3a35_4_k_cu_e0ea51ea4cuda3std3__45__cpo7crbeginE,(_ZN34_INTERNAL_452e3a35_4_k_cu_e0ea51ea4cuda3std6ranges3__45__cpo4nextE - _ZN34_INTERNAL_452e3a35_4_k_cu_e0ea51ea4cuda3std3__45__cpo7crbeginE)
_ZN34_INTERNAL_452e3a35_4_k_cu_e0ea51ea4cuda3std3__45__cpo7crbeginE:
	.zero		1
	.type		_ZN34_INTERNAL_452e3a35_4_k_cu_e0ea51ea4cuda3std6ranges3__45__cpo4nextE,@object
	.size		_ZN34_INTERNAL_452e3a35_4_k_cu_e0ea51ea4cuda3std6ranges3__45__cpo4nextE,(_ZN34_INTERNAL_452e3a35_4_k_cu_e0ea51ea4cuda3std6ranges3__45__cpo4swapE - _ZN34_INTERNAL_452e3a35_4_k_cu_e0ea51ea4cuda3std6ranges3__45__cpo4nextE)
_ZN34_INTERNAL_452e3a35_4_k_cu_e0ea51ea4cuda3std6ranges3__45__cpo4nextE:
	.zero		1
	.type		_ZN34_INTERNAL_452e3a35_4_k_cu_e0ea51ea4cuda3std6ranges3__45__cpo4swapE,@object
	.size		_ZN34_INTERNAL_452e3a35_4_k_cu_e0ea51ea4cuda3std6ranges3__45__cpo4swapE,(_ZN34_INTERNAL_452e3a35_4_k_cu_e0ea51ea6thrust24THRUST_300001_SM_1000_NS12placeholders2_1E - _ZN34_INTERNAL_452e3a35_4_k_cu_e0ea51ea4cuda3std6ranges3__45__cpo4swapE)
_ZN34_INTERNAL_452e3a35_4_k_cu_e0ea51ea4cuda3std6ranges3__45__cpo4swapE:
	.zero		1
	.type		_ZN34_INTERNAL_452e3a35_4_k_cu_e0ea51ea6thrust24THRUST_300001_SM_1000_NS12placeholders2_1E,@object
	.size		_ZN34_INTERNAL_452e3a35_4_k_cu_e0ea51ea6thrust24THRUST_300001_SM_1000_NS12placeholders2_1E,(_ZN34_INTERNAL_452e3a35_4_k_cu_e0ea51ea6thrust24THRUST_300001_SM_1000_NS12placeholders2_3E - _ZN34_INTERNAL_452e3a35_4_k_cu_e0ea51ea6thrust24THRUST_300001_SM_1000_NS12placeholders2_1E)
_ZN34_INTERNAL_452e3a35_4_k_cu_e0ea51ea6thrust24THRUST_300001_SM_1000_NS12placeholders2_1E:
	.zero		1
	.type		_ZN34_INTERNAL_452e3a35_4_k_cu_e0ea51ea6thrust24THRUST_300001_SM_1000_NS12placeholders2_3E,@object
	.size		_ZN34_INTERNAL_452e3a35_4_k_cu_e0ea51ea6thrust24THRUST_300001_SM_1000_NS12placeholders2_3E,(_ZN34_INTERNAL_452e3a35_4_k_cu_e0ea51ea4cuda3std3__45__cpo5beginE - _ZN34_INTERNAL_452e3a35_4_k_cu_e0ea51ea6thrust24THRUST_300001_SM_1000_NS12placeholders2_3E)
_ZN34_INTERNAL_452e3a35_4_k_cu_e0ea51ea6thrust24THRUST_300001_SM_1000_NS12placeholders2_3E:
	.zero		1
	.type		_ZN34_INTERNAL_452e3a35_4_k_cu_e0ea51ea4cuda3std3__45__cpo5beginE,@object
	.size		_ZN34_INTERNAL_452e3a35_4_k_cu_e0ea51ea4cuda3std3__45__cpo5beginE,(_ZN34_INTERNAL_452e3a35_4_k_cu_e0ea51ea4cuda3std6ranges3__45__cpo5beginE - _ZN34_INTERNAL_452e3a35_4_k_cu_e0ea51ea4cuda3std3__45__cpo5beginE)
_ZN34_INTERNAL_452e3a35_4_k_cu_e0ea51ea4cuda3std3__45__cpo5beginE:
	.zero		1
	.type		_ZN34_INTERNAL_452e3a35_4_k_cu_e0ea51ea4cuda3std6ranges3__45__cpo5beginE,@object
	.size		_ZN34_INTERNAL_452e3a35_4_k_cu_e0ea51ea4cuda3std6ranges3__45__cpo5beginE,(_ZN34_INTERNAL_452e3a35_4_k_cu_e0ea51ea4cuda3std3__436_GLOBAL__N__452e3a35_4_k_cu_e0ea51ea6ignoreE - _ZN34_INTERNAL_452e3a35_4_k_cu_e0ea51ea4cuda3std6ranges3__45__cpo5beginE)
_ZN34_INTERNAL_452e3a35_4_k_cu_e0ea51ea4cuda3std6ranges3__45__cpo5beginE:
	.zero		1
	.type		_ZN34_INTERNAL_452e3a35_4_k_cu_e0ea51ea4cuda3std3__436_GLOBAL__N__452e3a35_4_k_cu_e0ea51ea6ignoreE,@object
	.size		_ZN34_INTERNAL_452e3a35_4_k_cu_e0ea51ea4cuda3std3__436_GLOBAL__N__452e3a35_4_k_cu_e0ea51ea6ignoreE,(_ZN34_INTERNAL_452e3a35_4_k_cu_e0ea51ea4cuda3std6ranges3__45__cpo4dataE - _ZN34_INTERNAL_452e3a35_4_k_cu_e0ea51ea4cuda3std3__436_GLOBAL__N__452e3a35_4_k_cu_e0ea51ea6ignoreE)
_ZN34_INTERNAL_452e3a35_4_k_cu_e0ea51ea4cuda3std3__436_GLOBAL__N__452e3a35_4_k_cu_e0ea51ea6ignoreE:
	.zero		1
	.type		_ZN34_INTERNAL_452e3a35_4_k_cu_e0ea51ea4cuda3std6ranges3__45__cpo4dataE,@object
	.size		_ZN34_INTERNAL_452e3a35_4_k_cu_e0ea51ea4cuda3std6ranges3__45__cpo4dataE,(_ZN34_INTERNAL_452e3a35_4_k_cu_e0ea51ea6thrust24THRUST_300001_SM_1000_NS12placeholders2_7E - _ZN34_INTERNAL_452e3a35_4_k_cu_e0ea51ea4cuda3std6ranges3__45__cpo4dataE)
_ZN34_INTERNAL_452e3a35_4_k_cu_e0ea51ea4cuda3std6ranges3__45__cpo4dataE:
	.zero		1
	.type		_ZN34_INTERNAL_452e3a35_4_k_cu_e0ea51ea6thrust24THRUST_300001_SM_1000_NS12placeholders2_7E,@object
	.size		_ZN34_INTERNAL_452e3a35_4_k_cu_e0ea51ea6thrust24THRUST_300001_SM_1000_NS12placeholders2_7E,(_ZN34_INTERNAL_452e3a35_4_k_cu_e0ea51ea4cuda3std3__45__cpo6rbeginE - _ZN34_INTERNAL_452e3a35_4_k_cu_e0ea51ea6thrust24THRUST_300001_SM_1000_NS12placeholders2_7E)
_ZN34_INTERNAL_452e3a35_4_k_cu_e0ea51ea6thrust24THRUST_300001_SM_1000_NS12placeholders2_7E:
	.zero		1
	.type		_ZN34_INTERNAL_452e3a35_4_k_cu_e0ea51ea4cuda3std3__45__cpo6rbeginE,@object
	.size		_ZN34_INTERNAL_452e3a35_4_k_cu_e0ea51ea4cuda3std3__45__cpo6rbeginE,(_ZN34_INTERNAL_452e3a35_4_k_cu_e0ea51ea4cuda3std6ranges3__45__cpo7advanceE - _ZN34_INTERNAL_452e3a35_4_k_cu_e0ea51ea4cuda3std3__45__cpo6rbeginE)
_ZN34_INTERNAL_452e3a35_4_k_cu_e0ea51ea4cuda3std3__45__cpo6rbeginE:
	.zero		1
	.type		_ZN34_INTERNAL_452e3a35_4_k_cu_e0ea51ea4cuda3std6ranges3__45__cpo7advanceE,@object
	.size		_ZN34_INTERNAL_452e3a35_4_k_cu_e0ea51ea4cuda3std6ranges3__45__cpo7advanceE,(_ZN34_INTERNAL_452e3a35_4_k_cu_e0ea51ea4cuda3std3__47nulloptE - _ZN34_INTERNAL_452e3a35_4_k_cu_e0ea51ea4cuda3std6ranges3__45__cpo7advanceE)
_ZN34_INTERNAL_452e3a35_4_k_cu_e0ea51ea4cuda3std6ranges3__45__cpo7advanceE:
	.zero		1
	.type		_ZN34_INTERNAL_452e3a35_4_k_cu_e0ea51ea4cuda3std3__47nulloptE,@object
	.size		_ZN34_INTERNAL_452e3a35_4_k_cu_e0ea51ea4cuda3std3__47nulloptE,(_ZN34_INTERNAL_452e3a35_4_k_cu_e0ea51ea4cuda3std6ranges3__45__cpo8distanceE - _ZN34_INTERNAL_452e3a35_4_k_cu_e0ea51ea4cuda3std3__47nulloptE)
_ZN34_INTERNAL_452e3a35_4_k_cu_e0ea51ea4cuda3std3__47nulloptE:
	.zero		1
	.type		_ZN34_INTERNAL_452e3a35_4_k_cu_e0ea51ea4cuda3std6ranges3__45__cpo8distanceE,@object
	.size		_ZN34_INTERNAL_452e3a35_4_k_cu_e0ea51ea4cuda3std6ranges3__45__cpo8distanceE,(_ZN34_INTERNAL_452e3a35_4_k_cu_e0ea51ea6thrust24THRUST_300001_SM_1000_NS12placeholders2_6E - _ZN34_INTERNAL_452e3a35_4_k_cu_e0ea51ea4cuda3std6ranges3__45__cpo8distanceE)
_ZN34_INTERNAL_452e3a35_4_k_cu_e0ea51ea4cuda3std6ranges3__45__cpo8distanceE:
	.zero		1
	.type		_ZN34_INTERNAL_452e3a35_4_k_cu_e0ea51ea6thrust24THRUST_300001_SM_1000_NS12placeholders2_6E,@object
	.size		_ZN34_INTERNAL_452e3a35_4_k_cu_e0ea51ea6thrust24THRUST_300001_SM_1000_NS12placeholders2_6E,(_ZN34_INTERNAL_452e3a35_4_k_cu_e0ea51ea4cuda3std3__45__cpo4cendE - _ZN34_INTERNAL_452e3a35_4_k_cu_e0ea51ea6thrust24THRUST_300001_SM_1000_NS12placeholders2_6E)
_ZN34_INTERNAL_452e3a35_4_k_cu_e0ea51ea6thrust24THRUST_300001_SM_1000_NS12placeholders2_6E:
	.zero		1
	.type		_ZN34_INTERNAL_452e3a35_4_k_cu_e0ea51ea4cuda3std3__45__cpo4cendE,@object
	.size		_ZN34_INTERNAL_452e3a35_4_k_cu_e0ea51ea4cuda3std3__45__cpo4cendE,(_ZN34_INTERNAL_452e3a35_4_k_cu_e0ea51ea4cuda3std6ranges3__45__cpo4cendE - _ZN34_INTERNAL_452e3a35_4_k_cu_e0ea51ea4cuda3std3__45__cpo4cendE)
_ZN34_INTERNAL_452e3a35_4_k_cu_e0ea51ea4cuda3std3__45__cpo4cendE:
	.zero		1
	.type		_ZN34_INTERNAL_452e3a35_4_k_cu_e0ea51ea4cuda3std6ranges3__45__cpo4cendE,@object
	.size		_ZN34_INTERNAL_452e3a35_4_k_cu_e0ea51ea4cuda3std6ranges3__45__cpo4cendE,(_ZN34_INTERNAL_452e3a35_4_k_cu_e0ea51ea4cuda3std3__420unreachable_sentinelE - _ZN34_INTERNAL_452e3a35_4_k_cu_e0ea51ea4cuda3std6ranges3__45__cpo4cendE)
_ZN34_INTERNAL_452e3a35_4_k_cu_e0ea51ea4cuda3std6ranges3__45__cpo4cendE:
	.zero		1
	.type		_ZN34_INTERNAL_452e3a35_4_k_cu_e0ea51ea4cuda3std3__420unreachable_sentinelE,@object
	.size		_ZN34_INTERNAL_452e3a35_4_k_cu_e0ea51ea4cuda3std3__420unreachable_sentinelE,(_ZN34_INTERNAL_452e3a35_4_k_cu_e0ea51ea4cuda3std6ranges3__45__cpo5ssizeE - _ZN34_INTERNAL_452e3a35_4_k_cu_e0ea51ea4cuda3std3__420unreachable_sentinelE)
_ZN34_INTERNAL_452e3a35_4_k_cu_e0ea51ea4cuda3std3__420unreachable_sentinelE:
	.zero		1
	.type		_ZN34_INTERNAL_452e3a35_4_k_cu_e0ea51ea4cuda3std6ranges3__45__cpo5ssizeE,@object
	.size		_ZN34_INTERNAL_452e3a35_4_k_cu_e0ea51ea4cuda3std6ranges3__45__cpo5ssizeE,(_ZN34_INTERNAL_452e3a35_4_k_cu_e0ea51ea6thrust24THRUST_300001_SM_1000_NS12placeholders3_10E - _ZN34_INTERNAL_452e3a35_4_k_cu_e0ea51ea4cuda3std6ranges3__45__cpo5ssizeE)
_ZN34_INTERNAL_452e3a35_4_k_cu_e0ea51ea4cuda3std6ranges3__45__cpo5ssizeE:
	.zero		1
	.type		_ZN34_INTERNAL_452e3a35_4_k_cu_e0ea51ea6thrust24THRUST_300001_SM_1000_NS12placeholders3_10E,@object
	.size		_ZN34_INTERNAL_452e3a35_4_k_cu_e0ea51ea6thrust24THRUST_300001_SM_1000_NS12placeholders3_10E,(_ZN34_INTERNAL_452e3a35_4_k_cu_e0ea51ea4cuda3std3__45__cpo5crendE - _ZN34_INTERNAL_452e3a35_4_k_cu_e0ea51ea6thrust24THRUST_300001_SM_1000_NS12placeholders3_10E)
_ZN34_INTERNAL_452e3a35_4_k_cu_e0ea51ea6thrust24THRUST_300001_SM_1000_NS12placeholders3_10E:
	.zero		1
	.type		_ZN34_INTERNAL_452e3a35_4_k_cu_e0ea51ea4cuda3std3__45__cpo5crendE,@object
	.size		_ZN34_INTERNAL_452e3a35_4_k_cu_e0ea51ea4cuda3std3__45__cpo5crendE,(_ZN34_INTERNAL_452e3a35_4_k_cu_e0ea51ea4cuda3std6ranges3__45__cpo4prevE - _ZN34_INTERNAL_452e3a35_4_k_cu_e0ea51ea4cuda3std3__45__cpo5crendE)
_ZN34_INTERNAL_452e3a35_4_k_cu_e0ea51ea4cuda3std3__45__cpo5crendE:
	.zero		1
	.type		_ZN34_INTERNAL_452e3a35_4_k_cu_e0ea51ea4cuda3std6ranges3__45__cpo4prevE,@object
	.size		_ZN34_INTERNAL_452e3a35_4_k_cu_e0ea51ea4cuda3std6ranges3__45__cpo4prevE,(_ZN34_INTERNAL_452e3a35_4_k_cu_e0ea51ea4cuda3std6ranges3__45__cpo9iter_moveE - _ZN34_INTERNAL_452e3a35_4_k_cu_e0ea51ea4cuda3std6ranges3__45__cpo4prevE)
_ZN34_INTERNAL_452e3a35_4_k_cu_e0ea51ea4cuda3std6ranges3__45__cpo4prevE:
	.zero		1
	.type		_ZN34_INTERNAL_452e3a35_4_k_cu_e0ea51ea4cuda3std6ranges3__45__cpo9iter_moveE,@object
	.size		_ZN34_INTERNAL_452e3a35_4_k_cu_e0ea51ea4cuda3std6ranges3__45__cpo9iter_moveE,(_ZN34_INTERNAL_452e3a35_4_k_cu_e0ea51ea6thrust24THRUST_300001_SM_1000_NS12placeholders2_2E - _ZN34_INTERNAL_452e3a35_4_k_cu_e0ea51ea4cuda3std6ranges3__45__cpo9iter_moveE)
_ZN34_INTERNAL_452e3a35_4_k_cu_e0ea51ea4cuda3std6ranges3__45__cpo9iter_moveE:
	.zero		1
	.type		_ZN34_INTERNAL_452e3a35_4_k_cu_e0ea51ea6thrust24THRUST_300001_SM_1000_NS12placeholders2_2E,@object
	.size		_ZN34_INTERNAL_452e3a35_4_k_cu_e0ea51ea6thrust24THRUST_300001_SM_1000_NS12placeholders2_2E,(_ZN34_INTERNAL_452e3a35_4_k_cu_e0ea51ea6thrust24THRUST_300001_SM_1000_NS12placeholders2_4E - _ZN34_INTERNAL_452e3a35_4_k_cu_e0ea51ea6thrust24THRUST_300001_SM_1000_NS12placeholders2_2E)
_ZN34_INTERNAL_452e3a35_4_k_cu_e0ea51ea6thrust24THRUST_300001_SM_1000_NS12placeholders2_2E:
	.zero		1
	.type		_ZN34_INTERNAL_452e3a35_4_k_cu_e0ea51ea6thrust24THRUST_300001_SM_1000_NS12placeholders2_4E,@object
	.size		_ZN34_INTERNAL_452e3a35_4_k_cu_e0ea51ea6thrust24THRUST_300001_SM_1000_NS12placeholders2_4E,(_ZN34_INTERNAL_452e3a35_4_k_cu_e0ea51ea4cuda3std3__45__cpo3endE - _ZN34_INTERNAL_452e3a35_4_k_cu_e0ea51ea6thrust24THRUST_300001_SM_1000_NS12placeholders2_4E)
_ZN34_INTERNAL_452e3a35_4_k_cu_e0ea51ea6thrust24THRUST_300001_SM_1000_NS12placeholders2_4E:
	.zero		1
	.type		_ZN34_INTERNAL_452e3a35_4_k_cu_e0ea51ea4cuda3std3__45__cpo3endE,@object
	.size		_ZN34_INTERNAL_452e3a35_4_k_cu_e0ea51ea4cuda3std3__45__cpo3endE,(_ZN34_INTERNAL_452e3a35_4_k_cu_e0ea51ea4cuda3std6ranges3__45__cpo3endE - _ZN34_INTERNAL_452e3a35_4_k_cu_e0ea51ea4cuda3std3__45__cpo3endE)
_ZN34_INTERNAL_452e3a35_4_k_cu_e0ea51ea4cuda3std3__45__cpo3endE:
	.zero		1
	.type		_ZN34_INTERNAL_452e3a35_4_k_cu_e0ea51ea4cuda3std6ranges3__45__cpo3endE,@object
	.size		_ZN34_INTERNAL_452e3a35_4_k_cu_e0ea51ea4cuda3std6ranges3__45__cpo3endE,(_ZN34_INTERNAL_452e3a35_4_k_cu_e0ea51ea4cuda3std3__419piecewise_constructE - _ZN34_INTERNAL_452e3a35_4_k_cu_e0ea51ea4cuda3std6ranges3__45__cpo3endE)
_ZN34_INTERNAL_452e3a35_4_k_cu_e0ea51ea4cuda3std6ranges3__45__cpo3endE:
	.zero		1
	.type		_ZN34_INTERNAL_452e3a35_4_k_cu_e0ea51ea4cuda3std3__419piecewise_constructE,@object
	.size		_ZN34_INTERNAL_452e3a35_4_k_cu_e0ea51ea4cuda3std3__419piecewise_constructE,(_ZN34_INTERNAL_452e3a35_4_k_cu_e0ea51ea4cuda3std6ranges3__45__cpo5cdataE - _ZN34_INTERNAL_452e3a35_4_k_cu_e0ea51ea4cuda3std3__419piecewise_constructE)
_ZN34_INTERNAL_452e3a35_4_k_cu_e0ea51ea4cuda3std3__419piecewise_constructE:
	.zero		1
	.type		_ZN34_INTERNAL_452e3a35_4_k_cu_e0ea51ea4cuda3std6ranges3__45__cpo5cdataE,@object
	.size		_ZN34_INTERNAL_452e3a35_4_k_cu_e0ea51ea4cuda3std6ranges3__45__cpo5cdataE,(_ZN34_INTERNAL_452e3a35_4_k_cu_e0ea51ea6thrust24THRUST_300001_SM_1000_NS12placeholders2_8E - _ZN34_INTERNAL_452e3a35_4_k_cu_e0ea51ea4cuda3std6ranges3__45__cpo5cdataE)
_ZN34_INTERNAL_452e3a35_4_k_cu_e0ea51ea4cuda3std6ranges3__45__cpo5cdataE:
	.zero		1
	.type		_ZN34_INTERNAL_452e3a35_4_k_cu_e0ea51ea6thrust24THRUST_300001_SM_1000_NS12placeholders2_8E,@object
	.size		_ZN34_INTERNAL_452e3a35_4_k_cu_e0ea51ea6thrust24THRUST_300001_SM_1000_NS12placeholders2_8E,(_ZN34_INTERNAL_452e3a35_4_k_cu_e0ea51ea4cuda3std3__45__cpo4rendE - _ZN34_INTERNAL_452e3a35_4_k_cu_e0ea51ea6thrust24THRUST_300001_SM_1000_NS12placeholders2_8E)
_ZN34_INTERNAL_452e3a35_4_k_cu_e0ea51ea6thrust24THRUST_300001_SM_1000_NS12placeholders2_8E:
	.zero		1
	.type		_ZN34_INTERNAL_452e3a35_4_k_cu_e0ea51ea4cuda3std3__45__cpo4rendE,@object
	.size		_ZN34_INTERNAL_452e3a35_4_k_cu_e0ea51ea4cuda3std3__45__cpo4rendE,(_ZN34_INTERNAL_452e3a35_4_k_cu_e0ea51ea4cuda3std6ranges3__45__cpo9iter_swapE - _ZN34_INTERNAL_452e3a35_4_k_cu_e0ea51ea4cuda3std3__45__cpo4rendE)
_ZN34_INTERNAL_452e3a35_4_k_cu_e0ea51ea4cuda3std3__45__cpo4rendE:
	.zero		1
	.type		_ZN34_INTERNAL_452e3a35_4_k_cu_e0ea51ea4cuda3std6ranges3__45__cpo9iter_swapE,@object
	.size		_ZN34_INTERNAL_452e3a35_4_k_cu_e0ea51ea4cuda3std6ranges3__45__cpo9iter_swapE,(_ZN34_INTERNAL_452e3a35_4_k_cu_e0ea51ea4cuda3std3__48unexpectE - _ZN34_INTERNAL_452e3a35_4_k_cu_e0ea51ea4cuda3std6ranges3__45__cpo9iter_swapE)
_ZN34_INTERNAL_452e3a35_4_k_cu_e0ea51ea4cuda3std6ranges3__45__cpo9iter_swapE:
	.zero		1
	.type		_ZN34_INTERNAL_452e3a35_4_k_cu_e0ea51ea4cuda3std3__48unexpectE,@object
	.size		_ZN34_INTERNAL_452e3a35_4_k_cu_e0ea51ea4cuda3std3__48unexpectE,(_ZN34_INTERNAL_452e3a35_4_k_cu_e0ea51ea6thrust24THRUST_300001_SM_1000_NS6system6detail10sequential3seqE - _ZN34_INTERNAL_452e3a35_4_k_cu_e0ea51ea4cuda3std3__48unexpectE)
_ZN34_INTERNAL_452e3a35_4_k_cu_e0ea51ea4cuda3std3__48unexpectE:
	.zero		1
	.type		_ZN34_INTERNAL_452e3a35_4_k_cu_e0ea51ea6thrust24THRUST_300001_SM_1000_NS6system6detail10sequential3seqE,@object
	.size		_ZN34_INTERNAL_452e3a35_4_k_cu_e0ea51ea6thrust24THRUST_300001_SM_1000_NS6system6detail10sequential3seqE,(.L_29 - _ZN34_INTERNAL_452e3a35_4_k_cu_e0ea51ea6thrust24THRUST_300001_SM_1000_NS6system6detail10sequential3seqE)
_ZN34_INTERNAL_452e3a35_4_k_cu_e0ea51ea6thrust24THRUST_300001_SM_1000_NS6system6detail10sequential3seqE:
	.zero		1
.L_29:


//--------------------- .nv.shared._Z13myShuffleScanPfPiP10BlockStateS_i --------------------------
	.section	.nv.shared._Z13myShuffleScanPfPiP10BlockStateS_i,"aw",@nobits
	.sectionflags	@""
	.align	4
.nv.shared._Z13myShuffleScanPfPiP10BlockStateS_i:
	.zero		1052


//--------------------- .nv.constant0._ZN3cub18CUB_300001_SM_10006detail11EmptyKernelIvEEvv --------------------------
	.section	.nv.constant0._ZN3cub18CUB_300001_SM_10006detail11EmptyKernelIvEEvv,"a",@progbits
	.sectionflags	@""
	.align	4
.nv.constant0._ZN3cub18CUB_300001_SM_10006detail11EmptyKernelIvEEvv:
	.zero		896


//--------------------- .nv.constant0._Z13myShuffleScanPfPiP10BlockStateS_i --------------------------
	.section	.nv.constant0._Z13myShuffleScanPfPiP10BlockStateS_i,"a",@progbits
	.sectionflags	@""
	.align	4
.nv.constant0._Z13myShuffleScanPfPiP10BlockStateS_i:
	.zero		932


//--------------------- SYMBOLS --------------------------

	.type		.nv.reservedSmem.offset0,@object
	.size		.nv.reservedSmem.offset0,0x4
	.type		.nv.reservedSmem.cap,@object
	.size		.nv.reservedSmem.cap,0x4
